def gluon_wgmma(
    a_ptr,
    b_ptr,
    c_ptr,
    M,
    N,
    K,
    stride_am,
    stride_bk,
    stride_cm,
    BLOCK_M: gl.constexpr,
    BLOCK_N: gl.constexpr,
    BLOCK_K: gl.constexpr,
    DTYPE: gl.constexpr,
    A_LAYOUT: gl.constexpr,
    B_LAYOUT: gl.constexpr,
    C_LAYOUT: gl.constexpr,
    B_SHAPE: gl.constexpr,
    TRANS_B: gl.constexpr,
    NUM_BUFFERS: gl.constexpr,
    NUM_WARPS: gl.constexpr,
):
    a_desc = tma.make_tensor_descriptor(
        a_ptr, [M, K], [stride_am, 1], [BLOCK_M, BLOCK_K], A_LAYOUT
    )
    b_desc = tma.make_tensor_descriptor(
        b_ptr,
        [N, K] if TRANS_B else [K, N],
        [stride_bk, 1],
        B_SHAPE,
        B_LAYOUT,
    )
    c_desc = tma.make_tensor_descriptor(
        c_ptr, [M, N], [stride_cm, 1], [BLOCK_M, BLOCK_N], C_LAYOUT
    )

    a_bufs = gl.allocate_shared_memory(
        DTYPE, [NUM_BUFFERS, BLOCK_M, BLOCK_K], A_LAYOUT
    )
    b_bufs = gl.allocate_shared_memory(DTYPE, [NUM_BUFFERS] + B_SHAPE, B_LAYOUT)

    pid_m = gl.program_id(0)
    pid_n = gl.program_id(1)
    off_m = pid_m * BLOCK_M
    off_n = pid_n * BLOCK_N

    mma_layout: gl.constexpr = pick_wgmma_layout(DTYPE, BLOCK_M, BLOCK_N, NUM_WARPS)
    acc = warpgroup_mma_init(
        gl.zeros((BLOCK_M, BLOCK_N), dtype=gl.float32, layout=mma_layout)
    )

    bars = gl.allocate_shared_memory(
        gl.int64, [NUM_BUFFERS, 1], mbarrier.MBarrierLayout()
    )
    for i in gl.static_range(NUM_BUFFERS):
        mbarrier.init(bars.index(i), count=1)
    idx = 0
    phase = 0

    for k in range(0, K, BLOCK_K):
        a = a_bufs.index(idx)
        b = b_bufs.index(idx)
        bar = bars.index(idx)
        mbarrier.expect(bar, a_desc.block_type.nbytes + b_desc.block_type.nbytes)
        tma.async_copy_global_to_shared(a_desc, [off_m, k], bar, a)
        tma.async_copy_global_to_shared(
            b_desc, [off_n, k] if TRANS_B else [k, off_n], bar, b
        )
        mbarrier.wait(bar, phase=phase)

        if TRANS_B:
            b = b.permute((1, 0))
        acc = warpgroup_mma_wait(num_outstanding=0, deps=(acc,))
        acc = warpgroup_mma(a, b, acc, is_async=True)

        idx += 1
        if idx == NUM_BUFFERS:
            idx = 0
            phase ^= 1

    acc = warpgroup_mma_wait(num_outstanding=0, deps=(acc,))
    for i in gl.static_range(NUM_BUFFERS):
        mbarrier.invalidate(bars.index(i))

    c_smem = gl.allocate_shared_memory(DTYPE, [BLOCK_M, BLOCK_N], C_LAYOUT)
    c_smem.store(acc.to(DTYPE))
    fence_async_shared()
    tma.async_copy_shared_to_global(c_desc, [off_m, off_n], c_smem)
    tma.store_wait(pendings=0)

# config = {"BLOCK_K": 64, "BLOCK_M": 256, "BLOCK_N": 64, "arch": "sm_90", "dtype": "fp8e4m3", "num_buffers": 1, "num_warps": 4, "trans_b": 1}
# arch = sm_90


// ===== COMPILED SASS (sm_90a) =====

	.target	sm_90a

	.elftype	@"ET_EXEC"


//--------------------- .note.nv.tkinfo           --------------------------
	.section	.note.nv.tkinfo,"",@"SHT_NOTE"
	.sectionflags	@"SHF_NOTE_NV_TKINFO"
	.tkinfo
        /*0018*/ 	.word	0x00000002
        /*0030*/ 	.string	""
        /*0030*/ 	.string	"ptxas"
        /*0030*/ 	.string	"Cuda compilation tools, release 13.0, V13.0.88"
        /*0030*/ 	.string	"Build cuda_13.0.r13.0/compiler.36424714_0"
        /*0030*/ 	.string	"-v  -suppress-debug-info  -lineinfo  -arch sm_90a "



//--------------------- .note.nv.cuinfo           --------------------------
	.section	.note.nv.cuinfo,"",@"SHT_NOTE"
	.sectionflags	@"SHF_NOTE_NV_CUINFO"
        /*0018*/ 	.short	0x0002
        /*001a*/ 	.short	0x005a
        /*001c*/ 	.short	0x0082
	.zero		2


//--------------------- .nv.info                  --------------------------
	.section	.nv.info,"",@"SHT_CUDA_INFO"
	.align	4


	//----- nvinfo : EIATTR_REGCOUNT
	.align		4
        /*0000*/ 	.byte	0x04, 0x2f
        /*0002*/ 	.short	(.L_1 - .L_0)
	.align		4
.L_0:
        /*0004*/ 	.word	index@(gluon_wgmma)
        /*0008*/ 	.word	0x0000009a


	//----- nvinfo : EIATTR_FRAME_SIZE
	.align		4
.L_1:
        /*000c*/ 	.byte	0x04, 0x11
        /*000e*/ 	.short	(.L_3 - .L_2)
	.align		4
.L_2:
        /*0010*/ 	.word	index@(gluon_wgmma)
        /*0014*/ 	.word	0x00000000


	//----- nvinfo : EIATTR_MIN_STACK_SIZE
	.align		4
.L_3:
        /*0018*/ 	.byte	0x04, 0x12
        /*001a*/ 	.short	(.L_5 - .L_4)
	.align		4
.L_4:
        /*001c*/ 	.word	index@(gluon_wgmma)
        /*0020*/ 	.word	0x00000000
.L_5:


//--------------------- .nv.compat                --------------------------
	.section	.nv.compat,"",@"SHT_CUDA_COMPAT_INFO"
	.align	4
        /*0000*/ 	.byte	0x02, 0x09, 0x01, 0x00, 0x02, 0x02, 0x04, 0x00, 0x02, 0x05, 0x05, 0x00, 0x03, 0x07, 0x01, 0x01
        /*0010*/ 	.byte	0x02, 0x03, 0x03, 0x00, 0x02, 0x06, 0x01, 0x00, 0x04, 0x0b, 0x08, 0x00, 0x00, 0x00, 0x00, 0x00
        /*0020*/ 	.byte	0x00, 0x00, 0x00, 0x00


//--------------------- .nv.info.gluon_wgmma      --------------------------
	.section	.nv.info.gluon_wgmma,"",@"SHT_CUDA_INFO"
	.sectionflags	@""
	.align	4


	//----- nvinfo : EIATTR_CUDA_API_VERSION
	.align		4
        /*0000*/ 	.byte	0x04, 0x37
        /*0002*/ 	.short	(.L_7 - .L_6)
.L_6:
        /*0004*/ 	.word	0x00000082


	//----- nvinfo : EIATTR_KPARAM_INFO
	.align		4
.L_7:
        /*0008*/ 	.byte	0x04, 0x17
        /*000a*/ 	.short	(.L_9 - .L_8)
.L_8:
        /*000c*/ 	.word	0x00000000
        /*0010*/ 	.short	0x000a
        /*0012*/ 	.short	0x0048
        /*0014*/ 	.byte	0x00, 0xf4, 0x21, 0x00


	//----- nvinfo : EIATTR_KPARAM_INFO
	.align		4
.L_9:
        /*0018*/ 	.byte	0x04, 0x17
        /*001a*/ 	.short	(.L_11 - .L_10)
.L_10:
        /*001c*/ 	.word	0x00000000
        /*0020*/ 	.short	0x0009
        /*0022*/ 	.short	0x0040
        /*0024*/ 	.byte	0x00, 0xf4, 0x21, 0x00


	//----- nvinfo : EIATTR_KPARAM_INFO
	.align		4
.L_11:
        /*0028*/ 	.byte	0x04, 0x17
        /*002a*/ 	.short	(.L_13 - .L_12)
.L_12:
        /*002c*/ 	.word	0x00000000
        /*0030*/ 	.short	0x0008
        /*0032*/ 	.short	0x0038
        /*0034*/ 	.byte	0x00, 0xf0, 0x21, 0x00


	//----- nvinfo : EIATTR_KPARAM_INFO
	.align		4
.L_13:
        /*0038*/ 	.byte	0x04, 0x17
        /*003a*/ 	.short	(.L_15 - .L_14)
.L_14:
        /*003c*/ 	.word	0x00000000
        /*0040*/ 	.short	0x0007
        /*0042*/ 	.short	0x0030
        /*0044*/ 	.byte	0x00, 0xf0, 0x21, 0x00


	//----- nvinfo : EIATTR_KPARAM_INFO
	.align		4
.L_15:
        /*0048*/ 	.byte	0x04, 0x17
        /*004a*/ 	.short	(.L_17 - .L_16)
.L_16:
        /*004c*/ 	.word	0x00000000
        /*0050*/ 	.short	0x0006
        /*0052*/ 	.short	0x0028
        /*0054*/ 	.byte	0x00, 0xf0, 0x21, 0x00


	//----- nvinfo : EIATTR_KPARAM_INFO
	.align		4
.L_17:
        /*0058*/ 	.byte	0x04, 0x17
        /*005a*/ 	.short	(.L_19 - .L_18)
.L_18:
        /*005c*/ 	.word	0x00000000
        /*0060*/ 	.short	0x0005
        /*0062*/ 	.short	0x0020
        /*0064*/ 	.byte	0x00, 0xf0, 0x11, 0x00


	//----- nvinfo : EIATTR_KPARAM_INFO
	.align		4
.L_19:
        /*0068*/ 	.byte	0x04, 0x17
        /*006a*/ 	.short	(.L_21 - .L_20)
.L_20:
        /*006c*/ 	.word	0x00000000
        /*0070*/ 	.short	0x0004
        /*0072*/ 	.short	0x001c
        /*0074*/ 	.byte	0x00, 0xf0, 0x11, 0x00


	//----- nvinfo : EIATTR_KPARAM_INFO
	.align		4
.L_21:
        /*0078*/ 	.byte	0x04, 0x17
        /*007a*/ 	.short	(.L_23 - .L_22)
.L_22:
        /*007c*/ 	.word	0x00000000
        /*0080*/ 	.short	0x0003
        /*0082*/ 	.short	0x0018
        /*0084*/ 	.byte	0x00, 0xf0, 0x11, 0x00


	//----- nvinfo : EIATTR_KPARAM_INFO
	.align		4
.L_23:
        /*0088*/ 	.byte	0x04, 0x17
        /*008a*/ 	.short	(.L_25 - .L_24)
.L_24:
        /*008c*/ 	.word	0x00000000
        /*0090*/ 	.short	0x0002
        /*0092*/ 	.short	0x0010
        /*0094*/ 	.byte	0x00, 0xf4, 0x21, 0x00


	//----- nvinfo : EIATTR_KPARAM_INFO
	.align		4
.L_25:
        /*0098*/ 	.byte	0x04, 0x17
        /*009a*/ 	.short	(.L_27 - .L_26)
.L_26:
        /*009c*/ 	.word	0x00000000
        /*00a0*/ 	.short	0x0001
        /*00a2*/ 	.short	0x0008
        /*00a4*/ 	.byte	0x00, 0xf4, 0x21, 0x00


	//----- nvinfo : EIATTR_KPARAM_INFO
	.align		4
.L_27:
        /*00a8*/ 	.byte	0x04, 0x17
        /*00aa*/ 	.short	(.L_29 - .L_28)
.L_28:
        /*00ac*/ 	.word	0x00000000
        /*00b0*/ 	.short	0x0000
        /*00b2*/ 	.short	0x0000
        /*00b4*/ 	.byte	0x00, 0xf4, 0x21, 0x00


	//----- nvinfo : EIATTR_SPARSE_MMA_MASK
	.align		4
.L_29:
        /*00b8*/ 	.byte	0x03, 0x50
        /*00ba*/ 	.short	0x0000


	//----- nvinfo : EIATTR_MAXREG_COUNT
	.align		4
        /*00bc*/ 	.byte	0x03, 0x1b
        /*00be*/ 	.short	0x00ff


	//----- nvinfo : EIATTR_NUM_BARRIERS
	.align		4
        /*00c0*/ 	.byte	0x02, 0x4c
        /*00c2*/ 	.byte	0x01
	.zero		1


	//----- nvinfo : EIATTR_MERCURY_ISA_VERSION
	.align		4
        /*00c4*/ 	.byte	0x03, 0x5f
        /*00c6*/ 	.short	0x0101


	//----- nvinfo : EIATTR_INT_WARP_WIDE_INSTR_OFFSETS
	.align		4
        /*00c8*/ 	.byte	0x04, 0x31
        /*00ca*/ 	.short	(.L_31 - .L_30)


	//   ....[0]....
.L_30:
        /*00cc*/ 	.word	0x00001560


	//   ....[1]....
        /*00d0*/ 	.word	0x000015f0


	//   ....[2]....
        /*00d4*/ 	.word	0x00001c60


	//   ....[3]....
        /*00d8*/ 	.word	0x00001c70


	//   ....[4]....
        /*00dc*/ 	.word	0x00001c80


	//   ....[5]....
        /*00e0*/ 	.word	0x00001c90


	//   ....[6]....
        /*00e4*/ 	.word	0x00002350


	//   ....[7]....
        /*00e8*/ 	.word	0x00002390


	//----- nvinfo : EIATTR_COOP_GROUP_MASK_REGIDS
	.align		4
.L_31:
        /*00ec*/ 	.byte	0x04, 0x29
        /*00ee*/ 	.short	(.L_33 - .L_32)


	//   ....[0]....
.L_32:
        /*00f0*/ 	.word	0xffffffff


	//   ....[1]....
        /*00f4*/ 	.word	0xffffffff


	//   ....[2]....
        /*00f8*/ 	.word	0xffffffff


	//----- nvinfo : EIATTR_COOP_GROUP_INSTR_OFFSETS
	.align		4
.L_33:
        /*00fc*/ 	.byte	0x04, 0x28
        /*00fe*/ 	.short	(.L_35 - .L_34)


	//   ....[0]....
.L_34:
        /*0100*/ 	.word	0x00000140


	//   ....[1]....
        /*0104*/ 	.word	0x000006e0


	//   ....[2]....
        /*0108*/ 	.word	0x00000cb0


	//----- nvinfo : EIATTR_MBARRIER_INSTR_OFFSETS
	.align		4
.L_35:
        /*010c*/ 	.byte	0x04, 0x39
        /*010e*/ 	.short	(.L_37 - .L_36)


	//   ....[0]....
.L_36:
        /*0110*/ 	.word	0x00001680
        /*0114*/ 	.word	0x000000ff
        /*0118*/ 	.word	0x00005000
        /*011c*/ 	.short	0x0100
        /*011e*/ 	.byte	0x08
	.zero		1


	//   ....[1]....
        /*0120*/ 	.word	0x00001da0
        /*0124*/ 	.word	0x000000ff
        /*0128*/ 	.word	0x00005000
        /*012c*/ 	.short	0x010a
        /*012e*/ 	.byte	0x08
	.zero		1


	//   ....[2]....
        /*0130*/ 	.word	0x000020b0
        /*0134*/ 	.word	0x000000ff
        /*0138*/ 	.word	0x00005000
        /*013c*/ 	.short	0x0108
        /*013e*/ 	.byte	0x08
	.zero		1


	//   ....[3]....
        /*0140*/ 	.word	0x00002930
        /*0144*/ 	.word	0x000000ff
        /*0148*/ 	.word	0x00005000
        /*014c*/ 	.short	0x010a
        /*014e*/ 	.byte	0x08
	.zero		1


	//----- nvinfo : EIATTR_NUM_MBARRIERS
	.align		4
.L_37:
        /*0150*/ 	.byte	0x03, 0x38
        /*0152*/ 	.short	0x0001


	//----- nvinfo : EIATTR_EXIT_INSTR_OFFSETS
	.align		4
        /*0154*/ 	.byte	0x04, 0x1c
        /*0156*/ 	.short	(.L_39 - .L_38)


	//   ....[0]....
.L_38:
        /*0158*/ 	.word	0x00002920


	//----- nvinfo : EIATTR_REQNTID
	.align		4
.L_39:
        /*015c*/ 	.byte	0x04, 0x10
        /*015e*/ 	.short	(.L_41 - .L_40)
.L_40:
        /*0160*/ 	.word	0x00000080
        /*0164*/ 	.word	0x00000001
        /*0168*/ 	.word	0x00000001


	//----- nvinfo : EIATTR_CRS_STACK_SIZE
	.align		4
.L_41:
        /*016c*/ 	.byte	0x04, 0x1e
        /*016e*/ 	.short	(.L_43 - .L_42)
.L_42:
        /*0170*/ 	.word	0x00000000


	//----- nvinfo : EIATTR_CBANK_PARAM_SIZE
	.align		4
.L_43:
        /*0174*/ 	.byte	0x03, 0x19
        /*0176*/ 	.short	0x0050


	//----- nvinfo : EIATTR_PARAM_CBANK
	.align		4
        /*0178*/ 	.byte	0x04, 0x0a
        /*017a*/ 	.short	(.L_45 - .L_44)
	.align		4
.L_44:
        /*017c*/ 	.word	index@(.nv.constant0.gluon_wgmma)
        /*0180*/ 	.short	0x0210
        /*0182*/ 	.short	0x0050


	//----- nvinfo : EIATTR_SW_WAR
	.align		4
.L_45:
        /*0184*/ 	.byte	0x04, 0x36
        /*0186*/ 	.short	(.L_47 - .L_46)
.L_46:
        /*0188*/ 	.word	0x00000008
.L_47:


//--------------------- .nv.callgraph             --------------------------
	.section	.nv.callgraph,"",@"SHT_CUDA_CALLGRAPH"
	.align	4
	.sectionentsize	8
	.align		4
        /*0000*/ 	.word	0x00000000
	.align		4
        /*0004*/ 	.word	0xffffffff
	.align		4
        /*0008*/ 	.word	0x00000000
	.align		4
        /*000c*/ 	.word	0xfffffffe
	.align		4
        /*0010*/ 	.word	0x00000000
	.align		4
        /*0014*/ 	.word	0xfffffffd
	.align		4
        /*0018*/ 	.word	0x00000000
	.align		4
        /*001c*/ 	.word	0xfffffffc


//--------------------- .text.gluon_wgmma         --------------------------
	.section	.text.gluon_wgmma,"ax",@progbits
	.align	128
        .global         gluon_wgmma
        .type           gluon_wgmma,@function
        .size           gluon_wgmma,(.L_x_53 - gluon_wgmma)
        .other          gluon_wgmma,@"STO_CUDA_ENTRY STV_DEFAULT"
gluon_wgmma:
.text.gluon_wgmma:
[----:B------:R-:W-:Y:S01]  /*0000*/  LDC R1, c[0x0][0x28] ;  /* 0x00000a00ff017b82 */ /* 0x000fe20000000800 */
[----:B------:R-:W1:Y:S07]  /*0010*/  S2R R0, SR_TID.X ;  /* 0x0000000000007919 */ /* 0x000e6e0000002100 */
[----:B------:R-:W2:Y:S01]  /*0020*/  S2UR UR4, SR_CgaCtaId ;  /* 0x00000000000479c3 */ /* 0x000ea20000008800 */
[----:B------:R-:W-:Y:S01]  /*0030*/  UMOV UR8, 0x400 ;  /* 0x0000040000087882 */ /* 0x000fe20000000000 */
[----:B------:R-:W-:Y:S01]  /*0040*/  ULDC UR6, c[0x0][0xc] ;  /* 0x0000030000067ab9 */ /* 0x000fe20000000800 */
[----:B------:R-:W-:Y:S01]  /*0050*/  ULDC.64 UR48, c[0x0][0x250] ;  /* 0x0000940000307ab9 */ /* 0x000fe20000000a00 */
[----:B------:R-:W-:Y:S04]  /*0060*/  BSSY B0, `(.L_x_0) ;  /* 0x000001d000007945 */ /* 0x000fe80003800000 */
[----:B------:R-:W3:Y:S08]  /*0070*/  LDC R12, c[0x0][0x230] ;  /* 0x00008c00ff0c7b82 */ /* 0x000ef00000000800 */
[----:B------:R-:W-:Y:S08]  /*0080*/  S2UR UR50, SR_CTAID.Y ;  /* 0x00000000003279c3 */ /* 0x000ff00000002600 */
[----:B------:R-:W4:Y:S01]  /*0090*/  S2UR UR5, SR_CTAID.Z ;  /* 0x00000000000579c3 */ /* 0x000f220000002700 */
[----:B--2---:R-:W-:-:S03]  /*00a0*/  ULEA UR8, UR4, UR8, 0x18 ;  /* 0x0000000804087291 */ /* 0x004fc6000f8ec03f */
[----:B------:R-:W-:Y:S01]  /*00b0*/  ULDC UR4, c[0x0][0x10] ;  /* 0x0000040000047ab9 */ /* 0x000fe20000000800 */
[----:B-1----:R-:W-:-:S03]  /*00c0*/  LOP3.LUT R7, R0, 0x7f, RZ, 0xc0, !PT ;  /* 0x0000007f00077812 */ /* 0x002fc600078ec0ff */
[----:B------:R-:W1:Y:S01]  /*00d0*/  S2UR UR51, SR_CTAID.X ;  /* 0x00000000003379c3 */ /* 0x000e620000002500 */
[----:B---3--:R-:W-:Y:S01]  /*00e0*/  VIADD R5, R12, 0xffffffff ;  /* 0xffffffff0c057836 */ /* 0x008fe20000000000 */
[C---:B------:R-:W-:Y:S02]  /*00f0*/  ISETP.GE.U32.AND P0, PT, R7.reuse, 0x20, PT ;  /* 0x000000200700780c */ /* 0x040fe40003f06070 */
[C---:B------:R-:W-:Y:S02]  /*0100*/  ISETP.NE.U32.AND P2, PT, R7.reuse, RZ, PT ;  /* 0x000000ff0700720c */ /* 0x040fe40003f45070 */
[----:B------:R-:W-:Y:S02]  /*0110*/  LEA R4, R7, UR8, 0x2 ;  /* 0x0000000807047c11 */ /* 0x000fe4000f8e10ff */
[----:B------:R-:W2:Y:S07]  /*0120*/  LDC R6, c[0x0][0x228] ;  /* 0x00008a00ff067b82 */ /* 0x000eae0000000800 */
[----:B------:R3:W-:Y:S01]  /*0130*/  @!P0 STS [R4], RZ ;  /* 0x000000ff04008388 */ /* 0x0007e20000000800 */
[----:B------:R-:W-:-:S03]  /*0140*/  NOP ;  /* 0x0000000000007918 */ /* 0x000fc60000000000 */
[----:B------:R3:W-:Y:S01]  /*0150*/  @!P2 STS [UR8+0x20], R5 ;  /* 0x00002005ff00a988 */ /* 0x0007e20008000808 */
[----:B----4-:R-:W-:-:S04]  /*0160*/  UIMAD UR4, UR5, UR4, UR50 ;  /* 0x00000004050472a4 */ /* 0x010fc8000f8e0232 */
[----:B-1----:R-:W-:-:S04]  /*0170*/  UIMAD UR4, UR4, UR6, UR51 ;  /* 0x00000006040472a4 */ /* 0x002fc8000f8e0233 */
[----:B------:R-:W-:Y:S01]  /*0180*/  UIMAD UR4, UR4, 0x180, URZ ;  /* 0x00000180040478a4 */ /* 0x000fe2000f8e023f */
[----:B--2---:R-:W-:-:S03]  /*0190*/  VIADD R6, R6, 0xffffffff ;  /* 0xffffffff06067836 */ /* 0x004fc60000000000 */
[----:B------:R-:W-:-:S04]  /*01a0*/  UIADD3 UR20, UP0, UR4, UR48, URZ ;  /* 0x0000003004147290 */ /* 0x000fc8000ff1e03f */
[----:B------:R-:W-:Y:S01]  /*01b0*/  ULEA.HI.X.SX32 UR21, UR4, UR49, 0x1, UP0 ;  /* 0x0000003104157291 */ /* 0x000fe200080f0e3f */
[----:B---3--:R-:W-:Y:S11]  /*01c0*/  @P2 BRA `(.L_x_1) ;  /* 0x0000000000182947 */ /* 0x008ff60003800000 */
[----:B------:R-:W1:Y:S01]  /*01d0*/  LDS R2, [UR8+0x8] ;  /* 0x00000808ff027984 */ /* 0x000e620008000800 */
[----:B------:R-:W2:Y:S01]  /*01e0*/  LDC.64 R8, c[0x0][0x210] ;  /* 0x00008400ff087b82 */ /* 0x000ea20000000a00 */
[----:B------:R-:W-:Y:S02]  /*01f0*/  IMAD.MOV.U32 R3, RZ, RZ, 0x70 ;  /* 0x00000070ff037424 */ /* 0x000fe400078e00ff */
[----:B--2---:R2:W-:Y:S03]  /*0200*/  STS.64 [UR8], R8 ;  /* 0x00000008ff007988 */ /* 0x0045e60008000a08 */
[----:B-1----:R-:W-:-:S05]  /*0210*/  LOP3.LUT R2, R2, 0x10, R3, 0xd8, !PT ;  /* 0x0000001002027812 */ /* 0x002fca00078ed803 */
[----:B------:R2:W-:Y:S02]  /*0220*/  STS [UR8+0x8], R2 ;  /* 0x00000802ff007988 */ /* 0x0005e40008000808 */
.L_x_1:
[----:B------:R-:W-:Y:S05]  /*0230*/  BSYNC B0 ;  /* 0x0000000000007941 */ /* 0x000fea0003800000 */
.L_x_0:
[----:B------:R-:W-:Y:S04]  /*0240*/  BSSY B0, `(.L_x_2) ;  /* 0x000000a000007945 */ /* 0x000fe80003800000 */
[----:B------:R-:W-:Y:S05]  /*0250*/  @P2 BRA `(.L_x_3) ;  /* 0x0000000000202947 */ /* 0x000fea0003800000 */
[----:B--2---:R-:W1:Y:S01]  /*0260*/  LDS R2, [UR8+0x34] ;  /* 0x00003408ff027984 */ /* 0x004e620008000800 */
[----:B------:R-:W-:Y:S02]  /*0270*/  IMAD.MOV.U32 R3, RZ, RZ, 0x3f000000 ;  /* 0x3f000000ff037424 */ /* 0x000fe400078e00ff */
[----:B------:R-:W-:Y:S01]  /*0280*/  @!P2 IMAD.MOV.U32 R8, RZ, RZ, 0xff ;  /* 0x000000ffff08a424 */ /* 0x000fe200078e00ff */
[----:B------:R-:W2:Y:S02]  /*0290*/  @!P2 LDS R9, [UR8+0x38] ;  /* 0x00003808ff09a984 */ /* 0x000ea40008000800 */
[----:B-1----:R-:W-:Y:S02]  /*02a0*/  LOP3.LUT R2, R2, 0xff000000, R3, 0xb8, !PT ;  /* 0xff00000002027812 */ /* 0x002fe400078eb803 */
[----:B--2---:R-:W-:-:S03]  /*02b0*/  @!P2 LOP3.LUT R3, R9, 0xff, R8, 0xb8, !PT ;  /* 0x000000ff0903a812 */ /* 0x004fc600078eb808 */
[----:B------:R1:W-:Y:S04]  /*02c0*/  STS [UR8+0x34], R2 ;  /* 0x00003402ff007988 */ /* 0x0003e80008000808 */
[----:B------:R1:W-:Y:S02]  /*02d0*/  @!P2 STS [UR8+0x38], R3 ;  /* 0x00003803ff00a988 */ /* 0x0003e40008000808 */
.L_x_3:
[----:B------:R-:W-:Y:S05]  /*02e0*/  BSYNC B0 ;  /* 0x0000000000007941 */ /* 0x000fea0003800000 */
.L_x_2:
[----:B------:R-:W-:Y:S04]  /*02f0*/  BSSY B0, `(.L_x_4) ;  /* 0x000000a000007945 */ /* 0x000fe80003800000 */
[----:B------:R-:W-:Y:S05]  /*0300*/  @P2 BRA `(.L_x_5) ;  /* 0x0000000000202947 */ /* 0x000fea0003800000 */
[----:B-12---:R-:W1:Y:S01]  /*0310*/  LDS R2, [UR8+0x1c] ;  /* 0x00001c08ff027984 */ /* 0x006e620008000800 */
[----:B------:R-:W2:Y:S03]  /*0320*/  LDC.64 R10, c[0x0][0x238] ;  /* 0x00008e00ff0a7b82 */ /* 0x000ea60000000a00 */
[----:B------:R3:W-:Y:S01]  /*0330*/  STS [UR8+0x24], R6 ;  /* 0x00002406ff007988 */ /* 0x0007e20008000808 */
[--C-:B--2---:R-:W-:Y:S02]  /*0340*/  SHF.R.U32.HI R9, RZ, 0x4, R11.reuse ;  /* 0x00000004ff097819 */ /* 0x104fe4000001160b */
[----:B------:R-:W-:-:S05]  /*0350*/  SHF.R.U64 R3, R10, 0x4, R11 ;  /* 0x000000040a037819 */ /* 0x000fca000000120b */
[----:B------:R3:W-:Y:S01]  /*0360*/  STS [UR8+0xc], R3 ;  /* 0x00000c03ff007988 */ /* 0x0007e20008000808 */
[----:B-1----:R-:W-:-:S05]  /*0370*/  LOP3.LUT R2, R2, 0xf, R9, 0xb8, !PT ;  /* 0x0000000f02027812 */ /* 0x002fca00078eb809 */
[----:B------:R3:W-:Y:S02]  /*0380*/  STS [UR8+0x1c], R2 ;  /* 0x00001c02ff007988 */ /* 0x0007e40008000808 */
.L_x_5:
[----:B------:R-:W-:Y:S05]  /*0390*/  BSYNC B0 ;  /* 0x0000000000007941 */ /* 0x000fea0003800000 */
.L_x_4:
[----:B------:R-:W-:Y:S04]  /*03a0*/  BSSY B1, `(.L_x_6) ;  /* 0x000001e000017945 */ /* 0x000fe80003800000 */
[----:B------:R-:W-:Y:S01]  /*03b0*/  BSSY B0, `(.L_x_7) ;  /* 0x0000019000007945 */ /* 0x000fe20003800000 */
[----:B--2---:R-:W-:-:S03]  /*03c0*/  IMAD.MOV.U32 R8, RZ, RZ, RZ ;  /* 0x000000ffff087224 */ /* 0x004fc600078e00ff */
[----:B------:R-:W-:Y:S05]  /*03d0*/  @P2 BRA `(.L_x_8) ;  /* 0x00000000001c2947 */ /* 0x000fea0003800000 */
[----:B-1-3--:R-:W1:Y:S02]  /*03e0*/  LDS R2, [UR8+0x34] ;  /* 0x00003408ff027984 */ /* 0x00ae640008000800 */
[----:B-1----:R-:W-:-:S05]  /*03f0*/  LOP3.LUT R2, R2, 0x7, RZ, 0xb8, !PT ;  /* 0x0000000702027812 */ /* 0x002fca00078eb8ff */
[----:B------:R1:W-:Y:S01]  /*0400*/  STS [UR8+0x34], R2 ;  /* 0x00003402ff007988 */ /* 0x0003e20008000808 */
[----:B------:R-:W-:Y:S05]  /*0410*/  @P2 BRA `(.L_x_9) ;  /* 0x00000000001c2947 */ /* 0x000fea0003800000 */
[----:B-1----:R-:W1:Y:S02]  /*0420*/  LDS R2, [UR8+0x34] ;  /* 0x00003408ff027984 */ /* 0x002e640008000800 */
[----:B-1----:R-:W-:-:S05]  /*0430*/  LOP3.LUT R2, R2, 0x38, RZ, 0xb8, !PT ;  /* 0x0000003802027812 */ /* 0x002fca00078eb8ff */
[----:B------:R2:W-:Y:S02]  /*0440*/  STS [UR8+0x34], R2 ;  /* 0x00003402ff007988 */ /* 0x0005e40008000808 */
.L_x_8:
[----:B------:R-:W-:Y:S05]  /*0450*/  @P2 BRA `(.L_x_10) ;  /* 0x00000000001c2947 */ /* 0x000fea0003800000 */
[----:B-123--:R-:W1:Y:S02]  /*0460*/  LDS R2, [UR8+0x8] ;  /* 0x00000808ff027984 */ /* 0x00ee640008000800 */
[----:B-1----:R-:W-:-:S05]  /*0470*/  LOP3.LUT R2, R2, 0x780, RZ, 0xb8, !PT ;  /* 0x0000078002027812 */ /* 0x002fca00078eb8ff */
[----:B------:R2:W-:Y:S02]  /*0480*/  STS [UR8+0x8], R2 ;  /* 0x00000802ff007988 */ /* 0x0005e40008000808 */
.L_x_9:
[----:B------:R-:W-:Y:S05]  /*0490*/  @P2 BRA `(.L_x_11) ;  /* 0x0000000000282947 */ /* 0x000fea0003800000 */
[----:B-12---:R-:W1:Y:S02]  /*04a0*/  LDS R2, [UR8+0x8] ;  /* 0x00000808ff027984 */ /* 0x006e640008000800 */
[----:B-1----:R-:W-:-:S05]  /*04b0*/  LOP3.LUT R2, R2, 0x1800, RZ, 0xb8, !PT ;  /* 0x0000180002027812 */ /* 0x002fca00078eb8ff */
[----:B------:R4:W-:Y:S02]  /*04c0*/  STS [UR8+0x8], R2 ;  /* 0x00000802ff007988 */ /* 0x0009e40008000808 */
.L_x_10:
[----:B------:R-:W-:Y:S05]  /*04d0*/  @P2 BREAK B0 ;  /* 0x0000000000002942 */ /* 0x000fea0003800000 */
[----:B------:R-:W-:Y:S05]  /*04e0*/  @P2 BRA `(.L_x_12) ;  /* 0x0000000000242947 */ /* 0x000fea0003800000 */
[----:B-1-3--:R-:W1:Y:S01]  /*04f0*/  LDS R3, [UR8+0x8] ;  /* 0x00000808ff037984 */ /* 0x00ae620008000800 */
[----:B--2-4-:R-:W-:-:S05]  /*0500*/  IMAD.MOV.U32 R2, RZ, RZ, 0x6000 ;  /* 0x00006000ff027424 */ /* 0x014fca00078e00ff */
[----:B-1----:R-:W-:-:S04]  /*0510*/  LOP3.LUT R2, R3, 0x4000, R2, 0xd8, !PT ;  /* 0x0000400003027812 */ /* 0x002fc800078ed802 */
[----:B------:R-:W-:-:S05]  /*0520*/  LOP3.LUT R2, R2, 0x400000, RZ, 0xb8, !PT ;  /* 0x0040000002027812 */ /* 0x000fca00078eb8ff */
[----:B------:R3:W-:Y:S02]  /*0530*/  STS [UR8+0x8], R2 ;  /* 0x00000802ff007988 */ /* 0x0007e40008000808 */
.L_x_11:
[----:B------:R-:W-:Y:S05]  /*0540*/  BSYNC B0 ;  /* 0x0000000000007941 */ /* 0x000fea0003800000 */
.L_x_7:
[----:B-123--:R-:W1:Y:S02]  /*0550*/  @!P2 LDS R2, [UR8+0x8] ;  /* 0x00000808ff02a984 */ /* 0x00ee640008000800 */
[----:B-1----:R-:W-:-:S05]  /*0560*/  @!P2 LOP3.LUT R2, R2, 0x8000, RZ, 0xb8, !PT ;  /* 0x000080000202a812 */ /* 0x002fca00078eb8ff */
[----:B------:R5:W-:Y:S02]  /*0570*/  @!P2 STS [UR8+0x8], R2 ;  /* 0x00000802ff00a988 */ /* 0x000be40008000808 */
.L_x_12:
[----:B------:R-:W-:Y:S05]  /*0580*/  BSYNC B1 ;  /* 0x0000000000017941 */ /* 0x000fea0003800000 */
.L_x_6:
[----:B------:R-:W-:Y:S05]  /*0590*/  WARPSYNC.ALL ;  /* 0x0000000000007948 */ /* 0x000fea0003800000 */
[----:B------:R-:W-:Y:S05]  /*05a0*/  @P0 BRA `(.L_x_13) ;  /* 0x0000000000280947 */ /* 0x000fea0003800000 */
[----:B-12345:R-:W1:Y:S01]  /*05b0*/  S2R R2, SR_LANEID ;  /* 0x0000000000027919 */ /* 0x03ee620000000000 */
[----:B------:R-:W-:Y:S05]  /*05c0*/  WARPSYNC.ALL ;  /* 0x0000000000007948 */ /* 0x000fea0003800000 */
[----:B-1----:R-:W-:-:S05]  /*05d0*/  IMAD.SHL.U32 R9, R2, 0x4, RZ ;  /* 0x0000000402097824 */ /* 0x002fca00078e00ff */
[----:B------:R-:W1:Y:S01]  /*05e0*/  LDS R11, [R9+UR8] ;  /* 0x00000008090b7984 */ /* 0x000e620008000800 */
[----:B------:R-:W-:-:S05]  /*05f0*/  IADD3 R2, P1, R9, UR20, RZ ;  /* 0x0000001409027c10 */ /* 0x000fca000ff3e0ff */
[----:B------:R-:W-:-:S05]  /*0600*/  IMAD.X R3, RZ, RZ, UR21, P1 ;  /* 0x00000015ff037e24 */ /* 0x000fca00088e06ff */
[----:B-1----:R1:W2:Y:S01]  /*0610*/  ATOMG.E.EXCH.STRONG.GPU PT, RZ, [R2], R11 ;  /* 0x0000000b02ff73a8 */ /* 0x0022a200041ee100 */
[----:B------:R-:W-:-:S04]  /*0620*/  DEPBAR {5,4,3,2,1,0} ;  /* 0x0000003f0000791a */ /* 0x000fc80000000000 */
[----:B------:R1:W-:Y:S01]  /*0630*/  UTMACCTL.IV [UR20] ;  /* 0x00000000140079b9 */ /* 0x0003e20008000000 */
[----:B------:R-:W-:Y:S01]  /*0640*/  NOP ;  /* 0x0000000000007918 */ /* 0x000fe20000000000 */
.L_x_13:
[----:B------:R-:W-:Y:S05]  /*0650*/  @P0 BRA `(.L_x_14) ;  /* 0x00000000000c0947 */ /* 0x000fea0003800000 */
[----:B------:R0:W-:Y:S01]  /*0660*/  UTMACMDFLUSH ;  /* 0x00000000000079b7 */ /* 0x0001e20000000000 */
[----:B------:R-:W-:Y:S05]  /*0670*/  @P0 BRA `(.L_x_14) ;  /* 0x0000000000040947 */ /* 0x000fea0003800000 */
[----:B------:R-:W-:-:S04]  /*0680*/  DEPBAR.LE SB0, 0x0 ;  /* 0x000080000000791a */ /* 0x000fc80000000000 */
.L_x_14:
[----:B------:R-:W-:Y:S05]  /*0690*/  WARPSYNC.ALL ;  /* 0x0000000000007948 */ /* 0x000fea0003800000 */
[----:B--2---:R-:W-:Y:S06]  /*06a0*/  BAR.SYNC.DEFER_BLOCKING 0x0 ;  /* 0x0000000000007b1d */ /* 0x004fec0000010000 */
[----:B------:R-:W-:Y:S02]  /*06b0*/  BSSY B1, `(.L_x_15) ;  /* 0x000000b000017945 */ /* 0x000fe40003800000 */
[----:B------:R-:W-:Y:S06]  /*06c0*/  BAR.SYNC.DEFER_BLOCKING 0x0 ;  /* 0x0000000000007b1d */ /* 0x000fec0000010000 */
[----:B------:R2:W-:Y:S01]  /*06d0*/  @!P0 STS [R4], RZ ;  /* 0x000000ff04008388 */ /* 0x0005e20000000800 */
[----:B------:R-:W-:Y:S01]  /*06e0*/  NOP ;  /* 0x0000000000007918 */ /* 0x000fe20000000000 */
[----:B------:R-:W-:Y:S05]  /*06f0*/  @P2 BRA `(.L_x_16) ;  /* 0x0000000000182947 */ /* 0x000fea0003800000 */
[----:B-1-345:R-:W1:Y:S01]  /*0700*/  LDS R2, [UR8+0x8] ;  /* 0x00000808ff027984 */ /* 0x03ae620008000800 */
[----:B------:R-:W3:Y:S01]  /*0710*/  LDC.64 R10, c[0x0][0x218] ;  /* 0x00008600ff0a7b82 */ /* 0x000ee20000000a00 */
[----:B------:R-:W-:Y:S02]  /*0720*/  IMAD.MOV.U32 R3, RZ, RZ, 0x70 ;  /* 0x00000070ff037424 */ /* 0x000fe400078e00ff */
[----:B---3--:R3:W-:Y:S03]  /*0730*/  STS.64 [UR8], R10 ;  /* 0x0000000aff007988 */ /* 0x0087e60008000a08 */
[----:B-1----:R-:W-:-:S05]  /*0740*/  LOP3.LUT R2, R2, 0x10, R3, 0xd8, !PT ;  /* 0x0000001002027812 */ /* 0x002fca00078ed803 */
[----:B------:R3:W-:Y:S02]  /*0750*/  STS [UR8+0x8], R2 ;  /* 0x00000802ff007988 */ /* 0x0007e40008000808 */
.L_x_16:
[----:B-1----:R-:W-:Y:S05]  /*0760*/  BSYNC B1 ;  /* 0x0000000000017941 */ /* 0x002fea0003800000 */
.L_x_15:
[----:B------:R-:W-:Y:S04]  /*0770*/  BSSY B2, `(.L_x_17) ;  /* 0x000000f000027945 */ /* 0x000fe80003800000 */
[----:B------:R-:W-:Y:S04]  /*0780*/  BSSY B1, `(.L_x_18) ;  /* 0x000000c000017945 */ /* 0x000fe80003800000 */
[----:B------:R-:W-:Y:S05]  /*0790*/  @P2 BRA `(.L_x_19) ;  /* 0x0000000000282947 */ /* 0x000fea0003800000 */
[----:B---345:R-:W1:Y:S01]  /*07a0*/  LDS R2, [UR8+0x34] ;  /* 0x00003408ff027984 */ /* 0x038e620008000800 */
[----:B------:R-:W-:Y:S01]  /*07b0*/  IMAD.MOV.U32 R3, RZ, RZ, 0x3f000000 ;  /* 0x3f000000ff037424 */ /* 0x000fe200078e00ff */
[----:B------:R-:W-:Y:S05]  /*07c0*/  @P2 BREAK B1 ;  /* 0x0000000000012942 */ /* 0x000fea0003800000 */
[----:B-1----:R-:W-:-:S05]  /*07d0*/  LOP3.LUT R2, R2, 0xff000000, R3, 0xb8, !PT ;  /* 0xff00000002027812 */ /* 0x002fca00078eb803 */
[----:B------:R1:W-:Y:S01]  /*07e0*/  STS [UR8+0x34], R2 ;  /* 0x00003402ff007988 */ /* 0x0003e20008000808 */
[----:B------:R-:W-:Y:S05]  /*07f0*/  @P2 BRA `(.L_x_20) ;  /* 0x0000000000182947 */ /* 0x000fea0003800000 */
[----:B------:R-:W3:Y:S01]  /*0800*/  LDS R3, [UR8+0x38] ;  /* 0x00003808ff037984 */ /* 0x000ee20008000800 */
[----:B-1----:R-:W-:-:S05]  /*0810*/  IMAD.MOV.U32 R2, RZ, RZ, 0x3f ;  /* 0x0000003fff027424 */ /* 0x002fca00078e00ff */
[----:B---3--:R-:W-:-:S05]  /*0820*/  LOP3.LUT R2, R3, 0xff, R2, 0xb8, !PT ;  /* 0x000000ff03027812 */ /* 0x008fca00078eb802 */
[----:B------:R1:W-:Y:S02]  /*0830*/  STS [UR8+0x38], R2 ;  /* 0x00003802ff007988 */ /* 0x0003e40008000808 */
.L_x_19:
[----:B------:R-:W-:Y:S05]  /*0840*/  BSYNC B1 ;  /* 0x0000000000017941 */ /* 0x000fea0003800000 */
.L_x_18:
[----:B------:R1:W-:Y:S02]  /*0850*/  @!P2 STS [UR8+0x20], R5 ;  /* 0x00002005ff00a988 */ /* 0x0003e40008000808 */
.L_x_20:
[----:B------:R-:W-:Y:S05]  /*0860*/  BSYNC B2 ;  /* 0x0000000000027941 */ /* 0x000fea0003800000 */
.L_x_17:
[----:B------:R-:W-:Y:S05]  /*0870*/  WARPSYNC.ALL ;  /* 0x0000000000007948 */ /* 0x000fea0003800000 */
[----:B-1----:R-:W1:Y:S01]  /*0880*/  LDC R5, c[0x0][0x22c] ;  /* 0x00008b00ff057b82 */ /* 0x002e620000000800 */
[----:B------:R-:W-:Y:S01]  /*0890*/  BSSY B2, `(.L_x_21) ;  /* 0x000000b000027945 */ /* 0x000fe20003800000 */
[----:B-1----:R-:W-:-:S03]  /*08a0*/  VIADD R5, R5, 0xffffffff ;  /* 0xffffffff05057836 */ /* 0x002fc60000000000 */
[----:B------:R-:W-:Y:S05]  /*08b0*/  @P2 BRA `(.L_x_22) ;  /* 0x0000000000202947 */ /* 0x000fea0003800000 */
[----:B---345:R-:W1:Y:S01]  /*08c0*/  LDS R2, [UR8+0x1c] ;  /* 0x00001c08ff027984 */ /* 0x038e620008000800 */
[----:B------:R-:W3:Y:S03]  /*08d0*/  LDC.64 R10, c[0x0][0x240] ;  /* 0x00009000ff0a7b82 */ /* 0x000ee60000000a00 */
[----:B------:R4:W-:Y:S01]  /*08e0*/  STS [UR8+0x24], R5 ;  /* 0x00002405ff007988 */ /* 0x0009e20008000808 */
[--C-:B---3--:R-:W-:Y:S02]  /*08f0*/  SHF.R.U32.HI R9, RZ, 0x4, R11.reuse ;  /* 0x00000004ff097819 */ /* 0x108fe4000001160b */
[----:B------:R-:W-:-:S05]  /*0900*/  SHF.R.U64 R3, R10, 0x4, R11 ;  /* 0x000000040a037819 */ /* 0x000fca000000120b */
[----:B------:R4:W-:Y:S01]  /*0910*/  STS [UR8+0xc], R3 ;  /* 0x00000c03ff007988 */ /* 0x0009e20008000808 */
[----:B-1----:R-:W-:-:S05]  /*0920*/  LOP3.LUT R2, R2, 0xf, R9, 0xb8, !PT ;  /* 0x0000000f02027812 */ /* 0x002fca00078eb809 */
[----:B------:R4:W-:Y:S02]  /*0930*/  STS [UR8+0x1c], R2 ;  /* 0x00001c02ff007988 */ /* 0x0009e40008000808 */
.L_x_22:
[----:B------:R-:W-:Y:S05]  /*0940*/  BSYNC B2 ;  /* 0x0000000000027941 */ /* 0x000fea0003800000 */
.L_x_21:
[----:B------:R-:W-:Y:S04]  /*0950*/  BSSY B3, `(.L_x_23) ;  /* 0x000001d000037945 */ /* 0x000fe80003800000 */
[----:B------:R-:W-:Y:S04]  /*0960*/  BSSY B2, `(.L_x_24) ;  /* 0x0000018000027945 */ /* 0x000fe80003800000 */
[----:B------:R-:W-:Y:S05]  /*0970*/  @P2 BRA `(.L_x_25) ;  /* 0x00000000001c2947 */ /* 0x000fea0003800000 */
[----:B---345:R-:W1:Y:S02]  /*0980*/  LDS R2, [UR8+0x34] ;  /* 0x00003408ff027984 */ /* 0x038e640008000800 */
[----:B-1----:R-:W-:-:S05]  /*0990*/  LOP3.LUT R2, R2, 0x7, RZ, 0xb8, !PT ;  /* 0x0000000702027812 */ /* 0x002fca00078eb8ff */
[----:B------:R1:W-:Y:S01]  /*09a0*/  STS [UR8+0x34], R2 ;  /* 0x00003402ff007988 */ /* 0x0003e20008000808 */
[----:B------:R-:W-:Y:S05]  /*09b0*/  @P2 BRA `(.L_x_26) ;  /* 0x00000000001c2947 */ /* 0x000fea0003800000 */
[----:B-1----:R-:W1:Y:S02]  /*09c0*/  LDS R2, [UR8+0x34] ;  /* 0x00003408ff027984 */ /* 0x002e640008000800 */
[----:B-1----:R-:W-:-:S05]  /*09d0*/  LOP3.LUT R2, R2, 0x38, RZ, 0xb8, !PT ;  /* 0x0000003802027812 */ /* 0x002fca00078eb8ff */
[----:B------:R1:W-:Y:S02]  /*09e0*/  STS [UR8+0x34], R2 ;  /* 0x00003402ff007988 */ /* 0x0003e40008000808 */
.L_x_25:
[----:B------:R-:W-:Y:S05]  /*09f0*/  @P2 BRA `(.L_x_27) ;  /* 0x00000000001c2947 */ /* 0x000fea0003800000 */
[----:B-1-345:R-:W1:Y:S02]  /*0a00*/  LDS R2, [UR8+0x8] ;  /* 0x00000808ff027984 */ /* 0x03ae640008000800 */
[----:B-1----:R-:W-:-:S05]  /*0a10*/  LOP3.LUT R2, R2, 0x780, RZ, 0xb8, !PT ;  /* 0x0000078002027812 */ /* 0x002fca00078eb8ff */
[----:B------:R3:W-:Y:S02]  /*0a20*/  STS [UR8+0x8], R2 ;  /* 0x00000802ff007988 */ /* 0x0007e40008000808 */
.L_x_26:
[----:B------:R-:W-:Y:S05]  /*0a30*/  @P2 BRA `(.L_x_28) ;  /* 0x0000000000282947 */ /* 0x000fea0003800000 */
[----:B-1-3--:R-:W1:Y:S02]  /*0a40*/  LDS R2, [UR8+0x8] ;  /* 0x00000808ff027984 */ /* 0x00ae640008000800 */
[----:B-1----:R-:W-:-:S05]  /*0a50*/  LOP3.LUT R2, R2, 0x1800, RZ, 0xb8, !PT ;  /* 0x0000180002027812 */ /* 0x002fca00078eb8ff */
[----:B------:R1:W-:Y:S02]  /*0a60*/  STS [UR8+0x8], R2 ;  /* 0x00000802ff007988 */ /* 0x0003e40008000808 */
.L_x_27:
[----:B------:R-:W-:Y:S05]  /*0a70*/  @P2 BREAK B2 ;  /* 0x0000000000022942 */ /* 0x000fea0003800000 */
[----:B------:R-:W-:Y:S05]  /*0a80*/  @P2 BRA `(.L_x_29) ;  /* 0x0000000000242947 */ /* 0x000fea0003800000 */
[----:B-1-345:R-:W1:Y:S01]  /*0a90*/  LDS R2, [UR8+0x8] ;  /* 0x00000808ff027984 */ /* 0x03ae620008000800 */
[----:B------:R-:W-:-:S05]  /*0aa0*/  IMAD.MOV.U32 R3, RZ, RZ, 0x6000 ;  /* 0x00006000ff037424 */ /* 0x000fca00078e00ff */
[----:B-1----:R-:W-:-:S04]  /*0ab0*/  LOP3.LUT R2, R2, 0x4000, R3, 0xd8, !PT ;  /* 0x0000400002027812 */ /* 0x002fc800078ed803 */
[----:B------:R-:W-:-:S05]  /*0ac0*/  LOP3.LUT R2, R2, 0x400000, RZ, 0xb8, !PT ;  /* 0x0040000002027812 */ /* 0x000fca00078eb8ff */
[----:B------:R4:W-:Y:S02]  /*0ad0*/  STS [UR8+0x8], R2 ;  /* 0x00000802ff007988 */ /* 0x0009e40008000808 */
.L_x_28:
[----:B------:R-:W-:Y:S05]  /*0ae0*/  BSYNC B2 ;  /* 0x0000000000027941 */ /* 0x000fea0003800000 */
.L_x_24:
[----:B-1-34-:R-:W1:Y:S02]  /*0af0*/  @!P2 LDS R2, [UR8+0x8] ;  /* 0x00000808ff02a984 */ /* 0x01ae640008000800 */
[----:B-1----:R-:W-:-:S05]  /*0b00*/  @!P2 LOP3.LUT R2, R2, 0x8000, RZ, 0xb8, !PT ;  /* 0x000080000202a812 */ /* 0x002fca00078eb8ff */
[----:B------:R1:W-:Y:S02]  /*0b10*/  @!P2 STS [UR8+0x8], R2 ;  /* 0x00000802ff00a988 */ /* 0x0003e40008000808 */
.L_x_29:
[----:B------:R-:W-:Y:S05]  /*0b20*/  BSYNC B3 ;  /* 0x0000000000037941 */ /* 0x000fea0003800000 */
.L_x_23:
[----:B------:R-:W-:Y:S05]  /*0b30*/  WARPSYNC.ALL ;  /* 0x0000000000007948 */ /* 0x000fea0003800000 */
[----:B------:R-:W-:-:S04]  /*0b40*/  UIADD3 UR23, UR4, 0x80, URZ ;  /* 0x0000008004177890 */ /* 0x000fc8000fffe03f */
[----:B------:R-:W-:-:S04]  /*0b50*/  UIADD3 UR22, UP0, UR23, UR48, URZ ;  /* 0x0000003017167290 */ /* 0x000fc8000ff1e03f */
[----:B------:R-:W-:Y:S01]  /*0b60*/  ULEA.HI.X.SX32 UR23, UR23, UR49, 0x1, UP0 ;  /* 0x0000003117177291 */ /* 0x000fe200080f0e3f */
[----:B------:R-:W-:Y:S11]  /*0b70*/  @P0 BRA `(.L_x_30) ;  /* 0x0000000000280947 */ /* 0x000ff60003800000 */
[----:B-1-345:R-:W1:Y:S01]  /*0b80*/  S2R R2, SR_LANEID ;  /* 0x0000000000027919 */ /* 0x03ae620000000000 */
[----:B------:R-:W-:Y:S05]  /*0b90*/  WARPSYNC.ALL ;  /* 0x0000000000007948 */ /* 0x000fea0003800000 */
[----:B-1----:R-:W-:-:S05]  /*0ba0*/  IMAD.SHL.U32 R10, R2, 0x4, RZ ;  /* 0x00000004020a7824 */ /* 0x002fca00078e00ff */
[----:B------:R-:W1:Y:S01]  /*0bb0*/  LDS R9, [R10+UR8] ;  /* 0x000000080a097984 */ /* 0x000e620008000800 */
[----:B------:R-:W-:-:S05]  /*0bc0*/  IADD3 R2, P1, R10, UR22, RZ ;  /* 0x000000160a027c10 */ /* 0x000fca000ff3e0ff */
[----:B------:R-:W-:-:S05]  /*0bd0*/  IMAD.X R3, RZ, RZ, UR23, P1 ;  /* 0x00000017ff037e24 */ /* 0x000fca00088e06ff */
[----:B-1----:R1:W3:Y:S01]  /*0be0*/  ATOMG.E.EXCH.STRONG.GPU PT, RZ, [R2], R9 ;  /* 0x0000000902ff73a8 */ /* 0x0022e200041ee100 */
[----:B------:R-:W-:-:S04]  /*0bf0*/  DEPBAR {5,4,3,2,1,0} ;  /* 0x0000003f0000791a */ /* 0x000fc80000000000 */
[----:B------:R1:W-:Y:S01]  /*0c00*/  UTMACCTL.IV [UR22] ;  /* 0x00000000160079b9 */ /* 0x0003e20008000000 */
[----:B------:R-:W-:Y:S01]  /*0c10*/  NOP ;  /* 0x0000000000007918 */ /* 0x000fe20000000000 */
.L_x_30:
[----:B------:R-:W-:Y:S05]  /*0c20*/  @P0 BRA `(.L_x_31) ;  /* 0x00000000000c0947 */ /* 0x000fea0003800000 */
[----:B------:R0:W-:Y:S01]  /*0c30*/  UTMACMDFLUSH ;  /* 0x00000000000079b7 */ /* 0x0001e20000000000 */
[----:B------:R-:W-:Y:S05]  /*0c40*/  @P0 BRA `(.L_x_31) ;  /* 0x0000000000040947 */ /* 0x000fea0003800000 */
[----:B------:R-:W-:-:S04]  /*0c50*/  DEPBAR.LE SB0, 0x0 ;  /* 0x000080000000791a */ /* 0x000fc80000000000 */
.L_x_31:
[----:B------:R-:W-:Y:S05]  /*0c60*/  WARPSYNC.ALL ;  /* 0x0000000000007948 */ /* 0x000fea0003800000 */
[----:B---3--:R-:W-:Y:S06]  /*0c70*/  BAR.SYNC.DEFER_BLOCKING 0x0 ;  /* 0x0000000000007b1d */ /* 0x008fec0000010000 */
[----:B------:R-:W-:Y:S02]  /*0c80*/  BSSY B3, `(.L_x_32) ;  /* 0x000000b000037945 */ /* 0x000fe40003800000 */
[----:B------:R-:W-:Y:S06]  /*0c90*/  BAR.SYNC.DEFER_BLOCKING 0x0 ;  /* 0x0000000000007b1d */ /* 0x000fec0000010000 */
[----:B------:R3:W-:Y:S01]  /*0ca0*/  @!P0 STS [R4], RZ ;  /* 0x000000ff04008388 */ /* 0x0007e20000000800 */
[----:B------:R-:W-:Y:S01]  /*0cb0*/  NOP ;  /* 0x0000000000007918 */ /* 0x000fe20000000000 */
[----:B------:R-:W-:Y:S05]  /*0cc0*/  @P2 BRA `(.L_x_33) ;  /* 0x0000000000182947 */ /* 0x000fea0003800000 */
[----:B-1--45:R-:W1:Y:S01]  /*0cd0*/  LDS R2, [UR8+0x8] ;  /* 0x00000808ff027984 */ /* 0x032e620008000800 */
[----:B------:R-:W4:Y:S01]  /*0ce0*/  LDC.64 R10, c[0x0][0x220] ;  /* 0x00008800ff0a7b82 */ /* 0x000f220000000a00 */
[----:B------:R-:W-:Y:S02]  /*0cf0*/  IMAD.MOV.U32 R3, RZ, RZ, 0x70 ;  /* 0x00000070ff037424 */ /* 0x000fe400078e00ff */
[----:B----4-:R4:W-:Y:S03]  /*0d00*/  STS.64 [UR8], R10 ;  /* 0x0000000aff007988 */ /* 0x0109e60008000a08 */
[----:B-1----:R-:W-:-:S05]  /*0d10*/  LOP3.LUT R2, R2, 0x10, R3, 0xd8, !PT ;  /* 0x0000001002027812 */ /* 0x002fca00078ed803 */
[----:B------:R4:W-:Y:S02]  /*0d20*/  STS [UR8+0x8], R2 ;  /* 0x00000802ff007988 */ /* 0x0009e40008000808 */
.L_x_33:
[----:B-1----:R-:W-:Y:S05]  /*0d30*/  BSYNC B3 ;  /* 0x0000000000037941 */ /* 0x002fea0003800000 */
.L_x_32:
[----:B------:R-:W-:Y:S04]  /*0d40*/  BSSY B3, `(.L_x_34) ;  /* 0x0000033000037945 */ /* 0x000fe80003800000 */
[----:B------:R-:W-:Y:S04]  /*0d50*/  BSSY B4, `(.L_x_35) ;  /* 0x000002e000047945 */ /* 0x000fe80003800000 */
[----:B------:R-:W-:Y:S05]  /*0d60*/  @P2 BRA `(.L_x_36) ;  /* 0x0000000000242947 */ /* 0x000fea0003800000 */
[----:B----45:R-:W1:Y:S01]  /*0d70*/  LDS R2, [UR8+0x34] ;  /* 0x00003408ff027984 */ /* 0x030e620008000800 */
[----:B------:R-:W-:-:S05]  /*0d80*/  IMAD.MOV.U32 R3, RZ, RZ, 0x3f000000 ;  /* 0x3f000000ff037424 */ /* 0x000fca00078e00ff */
[----:B-1----:R-:W-:-:S05]  /*0d90*/  LOP3.LUT R2, R2, 0xff000000, R3, 0xb8, !PT ;  /* 0xff00000002027812 */ /* 0x002fca00078eb803 */
[----:B------:R1:W-:Y:S01]  /*0da0*/  STS [UR8+0x34], R2 ;  /* 0x00003402ff007988 */ /* 0x0003e20008000808 */
[----:B------:R-:W-:Y:S05]  /*0db0*/  @P2 BRA `(.L_x_37) ;  /* 0x0000000000182947 */ /* 0x000fea0003800000 */
[----:B-1----:R-:W1:Y:S01]  /*0dc0*/  LDS R2, [UR8+0x38] ;  /* 0x00003808ff027984 */ /* 0x002e620008000800 */
[----:B------:R-:W-:-:S05]  /*0dd0*/  IMAD.MOV.U32 R3, RZ, RZ, 0xff ;  /* 0x000000ffff037424 */ /* 0x000fca00078e00ff */
[----:B-1----:R-:W-:-:S05]  /*0de0*/  LOP3.LUT R2, R2, 0xff, R3, 0xb8, !PT ;  /* 0x000000ff02027812 */ /* 0x002fca00078eb803 */
[----:B------:R1:W-:Y:S02]  /*0df0*/  STS [UR8+0x38], R2 ;  /* 0x00003802ff007988 */ /* 0x0003e40008000808 */
.L_x_36:
[----:B------:R-:W-:Y:S05]  /*0e00*/  @P2 BRA `(.L_x_38) ;  /* 0x00000000000c2947 */ /* 0x000fea0003800000 */
[----:B------:R1:W-:Y:S02]  /*0e10*/  STS [UR8+0x20], R5 ;  /* 0x00002005ff007988 */ /* 0x0003e40008000808 */
.L_x_37:
[----:B------:R-:W-:Y:S05]  /*0e20*/  @P2 BRA `(.L_x_39) ;  /* 0x0000000000242947 */ /* 0x000fea0003800000 */
[----:B------:R1:W-:Y:S02]  /*0e30*/  STS [UR8+0x24], R6 ;  /* 0x00002406ff007988 */ /* 0x0003e40008000808 */
.L_x_38:
[----:B------:R-:W-:Y:S05]  /*0e40*/  @P2 BRA `(.L_x_40) ;  /* 0x00000000002c2947 */ /* 0x000fea0003800000 */
[----:B-1--45:R-:W1:Y:S01]  /*0e50*/  LDS R2, [UR8+0x1c] ;  /* 0x00001c08ff027984 */ /* 0x032e620008000800 */
[----:B------:R-:W4:Y:S02]  /*0e60*/  LDC.64 R10, c[0x0][0x248] ;  /* 0x00009200ff0a7b82 */ /* 0x000f240000000a00 */
[--C-:B----4-:R-:W-:Y:S02]  /*0e70*/  SHF.R.U32.HI R5, RZ, 0x4, R11.reuse ;  /* 0x00000004ff057819 */ /* 0x110fe4000001160b */
[----:B------:R-:W-:-:S05]  /*0e80*/  SHF.R.U64 R3, R10, 0x4, R11 ;  /* 0x000000040a037819 */ /* 0x000fca000000120b */
[----:B------:R4:W-:Y:S01]  /*0e90*/  STS [UR8+0xc], R3 ;  /* 0x00000c03ff007988 */ /* 0x0009e20008000808 */
[----:B-1----:R-:W-:-:S05]  /*0ea0*/  LOP3.LUT R2, R2, 0xf, R5, 0xb8, !PT ;  /* 0x0000000f02027812 */ /* 0x002fca00078eb805 */
[----:B------:R4:W-:Y:S02]  /*0eb0*/  STS [UR8+0x1c], R2 ;  /* 0x00001c02ff007988 */ /* 0x0009e40008000808 */
.L_x_39:
[----:B------:R-:W-:Y:S05]  /*0ec0*/  @P2 BRA `(.L_x_41) ;  /* 0x00000000001c2947 */ /* 0x000fea0003800000 */
[----:B-1--45:R-:W1:Y:S02]  /*0ed0*/  LDS R2, [UR8+0x34] ;  /* 0x00003408ff027984 */ /* 0x032e640008000800 */
[----:B-1----:R-:W-:-:S05]  /*0ee0*/  LOP3.LUT R2, R2, 0x7, RZ, 0xb8, !PT ;  /* 0x0000000702027812 */ /* 0x002fca00078eb8ff */
[----:B------:R1:W-:Y:S02]  /*0ef0*/  STS [UR8+0x34], R2 ;  /* 0x00003402ff007988 */ /* 0x0003e40008000808 */
.L_x_40:
[----:B------:R-:W-:Y:S05]  /*0f00*/  @P2 BRA `(.L_x_42) ;  /* 0x00000000001c2947 */ /* 0x000fea0003800000 */
[----:B-1--45:R-:W1:Y:S02]  /*0f10*/  LDS R2, [UR8+0x34] ;  /* 0x00003408ff027984 */ /* 0x032e640008000800 */
[----:B-1----:R-:W-:-:S05]  /*0f20*/  LOP3.LUT R2, R2, 0x38, RZ, 0xb8, !PT ;  /* 0x0000003802027812 */ /* 0x002fca00078eb8ff */
[----:B------:R1:W-:Y:S02]  /*0f30*/  STS [UR8+0x34], R2 ;  /* 0x00003402ff007988 */ /* 0x0003e40008000808 */
.L_x_41:
[----:B------:R-:W-:Y:S05]  /*0f40*/  @P2 BRA `(.L_x_43) ;  /* 0x00000000001c2947 */ /* 0x000fea0003800000 */
[----:B-1--45:R-:W1:Y:S02]  /*0f50*/  LDS R2, [UR8+0x8] ;  /* 0x00000808ff027984 */ /* 0x032e640008000800 */
[----:B-1----:R-:W-:-:S05]  /*0f60*/  LOP3.LUT R2, R2, 0x780, RZ, 0xb8, !PT ;  /* 0x0000078002027812 */ /* 0x002fca00078eb8ff */
[----:B------:R1:W-:Y:S02]  /*0f70*/  STS [UR8+0x8], R2 ;  /* 0x00000802ff007988 */ /* 0x0003e40008000808 */
.L_x_42:
[----:B------:R-:W-:Y:S05]  /*0f80*/  @P2 BRA `(.L_x_44) ;  /* 0x0000000000282947 */ /* 0x000fea0003800000 */
[----:B-1--45:R-:W1:Y:S02]  /*0f90*/  LDS R2, [UR8+0x8] ;  /* 0x00000808ff027984 */ /* 0x032e640008000800 */
[----:B-1----:R-:W-:-:S05]  /*0fa0*/  LOP3.LUT R2, R2, 0x1800, RZ, 0xb8, !PT ;  /* 0x0000180002027812 */ /* 0x002fca00078eb8ff */
[----:B------:R1:W-:Y:S02]  /*0fb0*/  STS [UR8+0x8], R2 ;  /* 0x00000802ff007988 */ /* 0x0003e40008000808 */
.L_x_43:
[----:B------:R-:W-:Y:S05]  /*0fc0*/  @P2 BREAK B4 ;  /* 0x0000000000042942 */ /* 0x000fea0003800000 */
[----:B------:R-:W-:Y:S05]  /*0fd0*/  @P2 BRA `(.L_x_45) ;  /* 0x0000000000242947 */ /* 0x000fea0003800000 */
[----:B-1--45:R-:W1:Y:S01]  /*0fe0*/  LDS R2, [UR8+0x8] ;  /* 0x00000808ff027984 */ /* 0x032e620008000800 */
[----:B------:R-:W-:-:S05]  /*0ff0*/  IMAD.MOV.U32 R3, RZ, RZ, 0x6000 ;  /* 0x00006000ff037424 */ /* 0x000fca00078e00ff */
[----:B-1----:R-:W-:-:S04]  /*1000*/  LOP3.LUT R2, R2, 0x4000, R3, 0xd8, !PT ;  /* 0x0000400002027812 */ /* 0x002fc800078ed803 */
[----:B------:R-:W-:-:S05]  /*1010*/  LOP3.LUT R2, R2, 0x400000, RZ, 0xb8, !PT ;  /* 0x0040000002027812 */ /* 0x000fca00078eb8ff */
[----:B------:R1:W-:Y:S02]  /*1020*/  STS [UR8+0x8], R2 ;  /* 0x00000802ff007988 */ /* 0x0003e40008000808 */
.L_x_44:
[----:B------:R-:W-:Y:S05]  /*1030*/  BSYNC B4 ;  /* 0x0000000000047941 */ /* 0x000fea0003800000 */
.L_x_35:
[----:B-1--45:R-:W1:Y:S02]  /*1040*/  @!P2 LDS R2, [UR8+0x8] ;  /* 0x00000808ff02a984 */ /* 0x032e640008000800 */
[----:B-1----:R-:W-:-:S05]  /*1050*/  @!P2 LOP3.LUT R2, R2, 0x8000, RZ, 0xb8, !PT ;  /* 0x000080000202a812 */ /* 0x002fca00078eb8ff */
[----:B------:R1:W-:Y:S02]  /*1060*/  @!P2 STS [UR8+0x8], R2 ;  /* 0x00000802ff00a988 */ /* 0x0003e40008000808 */
.L_x_45:
[----:B------:R-:W-:Y:S05]  /*1070*/  BSYNC B3 ;  /* 0x0000000000037941 */ /* 0x000fea0003800000 */
.L_x_34:
[----:B------:R-:W-:Y:S05]  /*1080*/  WARPSYNC.ALL ;  /* 0x0000000000007948 */ /* 0x000fea0003800000 */
[----:B------:R-:W-:Y:S01]  /*1090*/  UIADD3 UR4, UR4, 0x100, URZ ;  /* 0x0000010004047890 */ /* 0x000fe2000fffe03f */
[----:B------:R-:W-:Y:S02]  /*10a0*/  ISETP.GE.AND P1, PT, R12, 0x1, PT ;  /* 0x000000010c00780c */ /* 0x000fe40003f26270 */
[----:B------:R-:W-:Y:S02]  /*10b0*/  CS2R R120, SRZ ;  /* 0x0000000000787805 */ /* 0x000fe4000001ff00 */
[----:B------:R-:W-:Y:S01]  /*10c0*/  CS2R R122, SRZ ;  /* 0x00000000007a7805 */ /* 0x000fe2000001ff00 */
[----:B------:R-:W-:Y:S01]  /*10d0*/  UIADD3 UR48, UP0, UR4, UR48, URZ ;  /* 0x0000003004307290 */ /* 0x000fe2000ff1e03f */
[----:B------:R-:W-:-:S02]  /*10e0*/  CS2R R124, SRZ ;  /* 0x00000000007c7805 */ /* 0x000fc4000001ff00 */
[----:B------:R-:W-:Y:S02]  /*10f0*/  CS2R R126, SRZ ;  /* 0x00000000007e7805 */ /* 0x000fe4000001ff00 */
[----:B------:R-:W-:Y:S01]  /*1100*/  CS2R R128, SRZ ;  /* 0x0000000000807805 */ /* 0x000fe2000001ff00 */
[----:B------:R-:W-:Y:S01]  /*1110*/  ULEA.HI.X.SX32 UR49, UR4, UR49, 0x1, UP0 ;  /* 0x0000003104317291 */ /* 0x000fe200080f0e3f */
[----:B------:R-:W-:Y:S02]  /*1120*/  CS2R R130, SRZ ;  /* 0x0000000000827805 */ /* 0x000fe4000001ff00 */
[----:B------:R-:W-:Y:S02]  /*1130*/  CS2R R132, SRZ ;  /* 0x0000000000847805 */ /* 0x000fe4000001ff00 */
[----:B------:R-:W-:Y:S02]  /*1140*/  CS2R R134, SRZ ;  /* 0x0000000000867805 */ /* 0x000fe4000001ff00 */
[----:B------:R-:W-:-:S02]  /*1150*/  CS2R R136, SRZ ;  /* 0x0000000000887805 */ /* 0x000fc4000001ff00 */
[----:B------:R-:W-:Y:S02]  /*1160*/  CS2R R138, SRZ ;  /* 0x00000000008a7805 */ /* 0x000fe4000001ff00 */
[----:B------:R-:W-:Y:S02]  /*1170*/  CS2R R140, SRZ ;  /* 0x00000000008c7805 */ /* 0x000fe4000001ff00 */
        /* <DEDUP_REMOVED lines=38> */
[----:B------:R-:W-:Y:S01]  /*13e0*/  CS2R R26, SRZ ;  /* 0x00000000001a7805 */ /* 0x000fe2000001ff00 */
[----:B------:R-:W-:Y:S01]  /*13f0*/  IMAD.MOV.U32 R28, RZ, RZ, RZ ;  /* 0x000000ffff1c7224 */ /* 0x000fe200078e00ff */
[----:B------:R-:W-:Y:S06]  /*1400*/  @P0 BRA `(.L_x_46) ;  /* 0x0000000000280947 */ /* 0x000fec0003800000 */
[----:B-1--45:R-:W2:Y:S01]  /*1410*/  S2R R2, SR_LANEID ;  /* 0x0000000000027919 */ /* 0x032ea20000000000 */
[----:B------:R-:W-:Y:S05]  /*1420*/  WARPSYNC.ALL ;  /* 0x0000000000007948 */ /* 0x000fea0003800000 */
[----:B--23--:R-:W-:-:S05]  /*1430*/  IMAD.SHL.U32 R4, R2, 0x4, RZ ;  /* 0x0000000402047824 */ /* 0x00cfca00078e00ff */
[----:B------:R-:W1:Y:S01]  /*1440*/  LDS R5, [R4+UR8] ;  /* 0x0000000804057984 */ /* 0x000e620008000800 */
[----:B------:R-:W-:-:S05]  /*1450*/  IADD3 R2, P3, R4, UR48, RZ ;  /* 0x0000003004027c10 */ /* 0x000fca000ff7e0ff */
[----:B------:R-:W-:-:S05]  /*1460*/  IMAD.X R3, RZ, RZ, UR49, P3 ;  /* 0x00000031ff037e24 */ /* 0x000fca00098e06ff */
[----:B-1----:R1:W2:Y:S01]  /*1470*/  ATOMG.E.EXCH.STRONG.GPU PT, RZ, [R2], R5 ;  /* 0x0000000502ff73a8 */ /* 0x0022a200041ee100 */
[----:B------:R-:W-:-:S04]  /*1480*/  DEPBAR {5,4,3,2,1,0} ;  /* 0x0000003f0000791a */ /* 0x000fc80000000000 */
[----:B------:R1:W-:Y:S01]  /*1490*/  UTMACCTL.IV [UR48] ;  /* 0x00000000300079b9 */ /* 0x0003e20008000000 */
[----:B------:R-:W-:Y:S01]  /*14a0*/  NOP ;  /* 0x0000000000007918 */ /* 0x000fe20000000000 */
.L_x_46:
[----:B------:R-:W-:Y:S05]  /*14b0*/  @P0 BRA `(.L_x_47) ;  /* 0x00000000000c0947 */ /* 0x000fea0003800000 */
[----:B------:R0:W-:Y:S01]  /*14c0*/  UTMACMDFLUSH ;  /* 0x00000000000079b7 */ /* 0x0001e20000000000 */
[----:B------:R-:W-:Y:S05]  /*14d0*/  @P0 BRA `(.L_x_47) ;  /* 0x0000000000040947 */ /* 0x000fea0003800000 */
[----:B------:R-:W-:-:S04]  /*14e0*/  DEPBAR.LE SB0, 0x0 ;  /* 0x000080000000791a */ /* 0x000fc80000000000 */
.L_x_47:
[----:B------:R-:W-:Y:S05]  /*14f0*/  WARPSYNC.ALL ;  /* 0x0000000000007948 */ /* 0x000fea0003800000 */
[----:B--2---:R-:W-:Y:S01]  /*1500*/  BAR.SYNC.DEFER_BLOCKING 0x0 ;  /* 0x0000000000007b1d */ /* 0x004fe20000010000 */
[----:B------:R-:W-:Y:S01]  /*1510*/  USHF.L.U32 UR11, UR51, 0x8, URZ ;  /* 0x00000008330b7899 */ /* 0x000fe2000800063f */
[----:B------:R-:W-:Y:S01]  /*1520*/  IMAD.MOV.U32 R29, RZ, RZ, RZ ;  /* 0x000000ffff1d7224 */ /* 0x000fe200078e00ff */
[----:B------:R-:W-:Y:S01]  /*1530*/  USHF.L.U32 UR7, UR50, 0x6, URZ ;  /* 0x0000000632077899 */ /* 0x000fe2000800063f */
[----:B------:R-:W-:Y:S02]  /*1540*/  CS2R R30, SRZ ;  /* 0x00000000001e7805 */ /* 0x000fe4000001ff00 */
[----:B------:R-:W-:Y:S01]  /*1550*/  CS2R R32, SRZ ;  /* 0x0000000000207805 */ /* 0x000fe2000001ff00 */
[----:B------:R-:W-:Y:S01]  /*1560*/  VOTEU.ALL UP0, P2 ;  /* 0x00000000003f7886 */ /* 0x000fe20001000000 */
[----:B------:R-:W-:Y:S01]  /*1570*/  UMOV UR4, 0x1 ;  /* 0x0000000100047882 */ /* 0x000fe20000000000 */
[----:B------:R-:W-:-:S02]  /*1580*/  CS2R R34, SRZ ;  /* 0x0000000000227805 */ /* 0x000fc4000001ff00 */
[----:B------:R-:W-:Y:S02]  /*1590*/  CS2R R36, SRZ ;  /* 0x0000000000247805 */ /* 0x000fe4000001ff00 */
[----:B------:R-:W-:Y:S01]  /*15a0*/  CS2R R38, SRZ ;  /* 0x0000000000267805 */ /* 0x000fe2000001ff00 */
[----:B------:R-:W-:-:S04]  /*15b0*/  @!UP0 UIADD3 UR4, -UR4, 0x100000, URZ ;  /* 0x0010000004048890 */ /* 0x000fc8000fffe13f */
[----:B------:R-:W-:Y:S02]  /*15c0*/  @!UP0 USHF.L.U32 UR5, UR4, 0xb, URZ ;  /* 0x0000000b04058899 */ /* 0x000fe4000800063f */
[----:B------:R-:W-:Y:S01]  /*15d0*/  @!UP0 USHF.L.U32 UR4, UR4, 0x1, URZ ;  /* 0x0000000104048899 */ /* 0x000fe2000800063f */
[----:B------:R-:W-:Y:S01]  /*15e0*/  CS2R R40, SRZ ;  /* 0x0000000000287805 */ /* 0x000fe2000001ff00 */
[----:B------:R-:W-:Y:S01]  /*15f0*/  VOTEU.ALL UP0, P2 ;  /* 0x00000000003f7886 */ /* 0x000fe20001000000 */
[----:B------:R-:W-:Y:S02]  /*1600*/  CS2R R42, SRZ ;  /* 0x00000000002a7805 */ /* 0x000fe4000001ff00 */
[----:B------:R-:W-:Y:S02]  /*1610*/  CS2R R44, SRZ ;  /* 0x00000000002c7805 */ /* 0x000fe4000001ff00 */
[----:B------:R-:W-:Y:S02]  /*1620*/  CS2R R46, SRZ ;  /* 0x00000000002e7805 */ /* 0x000fe4000001ff00 */
[----:B------:R-:W-:-:S02]  /*1630*/  CS2R R48, SRZ ;  /* 0x0000000000307805 */ /* 0x000fc4000001ff00 */
[----:B------:R-:W-:Y:S02]  /*1640*/  CS2R R50, SRZ ;  /* 0x0000000000327805 */ /* 0x000fe4000001ff00 */
[----:B------:R-:W-:Y:S02]  /*1650*/  CS2R R52, SRZ ;  /* 0x0000000000347805 */ /* 0x000fe4000001ff00 */
[----:B------:R-:W-:Y:S01]  /*1660*/  CS2R R54, SRZ ;  /* 0x0000000000367805 */ /* 0x000fe2000001ff00 */
[----:B------:R-:W2:Y:S02]  /*1670*/  FENCE.VIEW.ASYNC.S ;  /* 0x00000000000073c6 */ /* 0x000ea40000000000 */
[----:B--2---:R2:W1:Y:S01]  /*1680*/  @!UP0 SYNCS.EXCH.64 URZ, [UR8+0x5000], UR4 ;  /* 0x00500004083f85b2 */ /* 0x0044620008000100 */
[----:B------:R-:W-:Y:S05]  /*1690*/  @!P1 BRA `(.L_x_48) ;  /* 0x0000000800349947 */ /* 0x000fea0003800000 */
[----:B------:R-:W-:Y:S01]  /*16a0*/  USHF.R.U32.HI UR16, URZ, 0x4, UR8 ;  /* 0x000000043f107899 */ /* 0x000fe20008011608 */
[----:B------:R-:W-:Y:S01]  /*16b0*/  CS2R R120, SRZ ;  /* 0x0000000000787805 */ /* 0x000fe2000001ff00 */
[----:B--2---:R-:W-:Y:S01]  /*16c0*/  UIADD3 UR4, UR8, 0x4000, URZ ;  /* 0x0000400008047890 */ /* 0x004fe2000fffe03f */
[----:B------:R-:W-:Y:S01]  /*16d0*/  CS2R R122, SRZ ;  /* 0x00000000007a7805 */ /* 0x000fe2000001ff00 */
[----:B------:R-:W-:Y:S01]  /*16e0*/  USGXT.U32 UR16, UR16, 0xe ;  /* 0x0000000e1010789a */ /* 0x000fe20008000000 */
[----:B------:R-:W-:Y:S01]  /*16f0*/  CS2R R124, SRZ ;  /* 0x00000000007c7805 */ /* 0x000fe2000001ff00 */
[----:B------:R-:W-:Y:S01]  /*1700*/  USHF.R.U32.HI UR4, URZ, 0x4, UR4 ;  /* 0x000000043f047899 */ /* 0x000fe20008011604 */
[----:B------:R-:W-:Y:S01]  /*1710*/  CS2R R126, SRZ ;  /* 0x00000000007e7805 */ /* 0x000fe2000001ff00 */
[----:B------:R-:W-:Y:S01]  /*1720*/  UIADD3 UR12, UP0, UR16, 0x2, URZ ;  /* 0x00000002100c7890 */ /* 0x000fe2000ff1e03f */
[----:B------:R-:W-:Y:S01]  /*1730*/  CS2R R128, SRZ ;  /* 0x0000000000807805 */ /* 0x000fe2000001ff00 */
[----:B------:R-:W-:Y:S01]  /*1740*/  USGXT.U32 UR4, UR4, 0xe ;  /* 0x0000000e0404789a */ /* 0x000fe20008000000 */
[----:B------:R-:W-:Y:S01]  /*1750*/  CS2R R130, SRZ ;  /* 0x0000000000827805 */ /* 0x000fe2000001ff00 */
[----:B------:R-:W-:Y:S01]  /*1760*/  UMOV UR5, URZ ;  /* 0x0000003f00057c82 */ /* 0x000fe20008000000 */
[----:B------:R-:W-:Y:S01]  /*1770*/  CS2R R132, SRZ ;  /* 0x0000000000847805 */ /* 0x000fe2000001ff00 */
[----:B------:R-:W-:Y:S01]  /*1780*/  UIADD3.X UR13, UR5, -0x7fffffe0, URZ, UP0, !UPT ;  /* 0x80000020050d7890 */ /* 0x000fe200087fe43f */
        /* <DEDUP_REMOVED lines=56> */
[----:B------:R-:W-:Y:S01]  /*1b10*/  CS2R R54, SRZ ;  /* 0x0000000000367805 */ /* 0x000fe2000001ff00 */
[----:B------:R-:W-:Y:S01]  /*1b20*/  UMOV UR14, 0xfffffffe ;  /* 0xfffffffe000e7882 */ /* 0x000fe20000000000 */
[----:B------:R-:W-:Y:S01]  /*1b30*/  UMOV UR15, 0x7fffffdf ;  /* 0x7fffffdf000f7882 */ /* 0x000fe20000000000 */
[----:B------:R-:W-:Y:S02]  /*1b40*/  UIADD3.64 UR24, UR12, 0xfe, URZ ;  /* 0x000000fe0c187897 */ /* 0x000fe4000fffe03f */
[----:B------:R-:W-:Y:S02]  /*1b50*/  UIADD3.64 UR14, UR4, -UR14, URZ ;  /* 0x8000000e040e7297 */ /* 0x000fe4000fffe03f */
[----:B------:R-:W-:Y:S02]  /*1b60*/  UIADD3.64 UR28, UR12, 0x100, URZ ;  /* 0x000001000c1c7897 */ /* 0x000fe4000fffe03f */
[----:B------:R-:W-:-:S02]  /*1b70*/  UIADD3.64 UR32, UR12, 0x1fe, URZ ;  /* 0x000001fe0c207897 */ /* 0x000fc4000fffe03f */
[----:B------:R-:W-:Y:S02]  /*1b80*/  UIADD3.64 UR36, UR12, 0x200, URZ ;  /* 0x000002000c247897 */ /* 0x000fe4000fffe03f */
[----:B------:R-:W-:Y:S02]  /*1b90*/  UIADD3.64 UR40, UR12, 0x2fe, URZ ;  /* 0x000002fe0c287897 */ /* 0x000fe4000fffe03f */
[----:B------:R-:W-:Y:S01]  /*1ba0*/  UIADD3.64 UR44, UR12, 0x300, URZ ;  /* 0x000003000c2c7897 */ /* 0x000fe2000fffe03f */
[----:B------:R-:W-:Y:S01]  /*1bb0*/  UMOV UR10, URZ ;  /* 0x0000003f000a7c82 */ /* 0x000fe20008000000 */
[----:B------:R-:W-:Y:S01]  /*1bc0*/  UMOV UR18, UR4 ;  /* 0x0000000400127c82 */ /* 0x000fe20008000000 */
[----:B------:R-:W-:-:S09]  /*1bd0*/  UMOV UR19, 0x80000020 ;  /* 0x8000002000137882 */ /* 0x000fd20000000000 */
.L_x_50:
[----:B-1----:R-:W-:Y:S01]  /*1be0*/  BAR.SYNC.DEFER_BLOCKING 0x0 ;  /* 0x0000000000007b1d */ /* 0x002fe20000010000 */
[----:B----45:R-:W-:Y:S01]  /*1bf0*/  @!P2 IMAD.MOV.U32 R2, RZ, RZ, 0x5000 ;  /* 0x00005000ff02a424 */ /* 0x030fe200078e00ff */
[----:B------:R-:W-:Y:S02]  /*1c00*/  ELECT P0, URZ, PT ;  /* 0x00000000003f782f */ /* 0x000fe40003800000 */
[----:B------:R-:W-:Y:S02]  /*1c10*/  ELECT P1, URZ, PT ;  /* 0x00000000003f782f */ /* 0x000fe40003820000 */
[C---:B------:R-:W-:Y:S01]  /*1c20*/  ISETP.LT.U32.AND P0, PT, R7.reuse, 0x20, P0 ;  /* 0x000000200700780c */ /* 0x040fe20000701070 */
[----:B------:R-:W-:Y:S01]  /*1c30*/  UMOV UR6, UR10 ;  /* 0x0000000a00067c82 */ /* 0x000fe20008000000 */
[----:B------:R-:W-:Y:S01]  /*1c40*/  ISETP.LT.U32.AND P1, PT, R7, 0x20, P1 ;  /* 0x000000200700780c */ /* 0x000fe20000f21070 */
[----:B------:R-:W-:-:S10]  /*1c50*/  UMOV UR17, 0x80000020 ;  /* 0x8000002000117882 */ /* 0x000fd40000000000 */
[----:B------:R-:W-:Y:S01]  /*1c60*/  VOTEU.ANY UP0, P0 ;  /* 0x00000000003f7886 */ /* 0x000fe20000000100 */
[----:B------:R-:W-:Y:S01]  /*1c70*/  VOTEU.ANY UP2, P0 ;  /* 0x00000000003f7886 */ /* 0x000fe20000040100 */
[----:B------:R-:W-:Y:S01]  /*1c80*/  VOTEU.ANY UP1, P1 ;  /* 0x00000000003f7886 */ /* 0x000fe20000820100 */
[----:B------:R-:W-:Y:S01]  /*1c90*/  VOTEU.ANY UP3, P1 ;  /* 0x00000000003f7886 */ /* 0x000fe20000860100 */
[----:B------:R1:W-:Y:S01]  /*1ca0*/  @!P2 SYNCS.ARRIVE.TRANS64 RZ, [UR8+0x5000], R2 ;  /* 0x00500002ffffa9a7 */ /* 0x0003e20008000008 */
[----:B------:R2:W-:Y:S06]  /*1cb0*/  MEMBAR.ALL.CTA ;  /* 0x0000000000007992 */ /* 0x0005ec0000008000 */
[----:B--2---:R-:W2:Y:S01]  /*1cc0*/  FENCE.VIEW.ASYNC.S ;  /* 0x00000000000073c6 */ /* 0x004ea20000000000 */
[----:B------:R-:W-:Y:S01]  /*1cd0*/  @UP0 UIADD3 UR9, UR8, 0x5000, URZ ;  /* 0x0000500008090890 */ /* 0x000fe2000fffe03f */
[----:B------:R-:W-:Y:S01]  /*1ce0*/  @UP0 UMOV UR26, UR20 ;  /* 0x00000014001a0c82 */ /* 0x000fe20008000000 */
[----:B------:R-:W-:Y:S01]  /*1cf0*/  @UP0 UMOV UR27, UR21 ;  /* 0x00000015001b0c82 */ /* 0x000fe20008000000 */
[----:B------:R-:W-:-:S02]  /*1d00*/  @UP1 UIADD3 UR4, UR8, 0x4000, URZ ;  /* 0x0000400008041890 */ /* 0x000fc4000fffe03f */
[----:B------:R-:W-:Y:S01]  /*1d10*/  @UP1 UIADD3 UR5, UR8, 0x5000, URZ ;  /* 0x0000500008051890 */ /* 0x000fe2000fffe03f */
[----:B-1----:R-:W-:Y:S01]  /*1d20*/  SHF.L.U32 R2, R8, 0x1f, RZ ;  /* 0x0000001f08027819 */ /* 0x002fe200000006ff */
[----:B------:R-:W-:Y:S01]  /*1d30*/  @UP1 UMOV UR30, UR22 ;  /* 0x00000016001e1c82 */ /* 0x000fe20008000000 */
[----:B------:R-:W-:Y:S01]  /*1d40*/  @UP1 UMOV UR31, UR23 ;  /* 0x00000017001f1c82 */ /* 0x000fe20008000000 */
[----:B--2---:R-:W-:Y:S06]  /*1d50*/  BAR.SYNC.DEFER_BLOCKING 0x0 ;  /* 0x0000000000007b1d */ /* 0x004fec0000010000 */
[----:B------:R1:W-:Y:S02]  /*1d60*/  @UP2 UTMALDG.2D [UR8], [UR26] ;  /* 0x000000081a0025b4 */ /* 0x0003e40008008000 */
[----:B------:R-:W-:Y:S06]  /*1d70*/  BAR.SYNC.DEFER_BLOCKING 0x0 ;  /* 0x0000000000007b1d */ /* 0x000fec0000010000 */
[----:B------:R1:W-:Y:S02]  /*1d80*/  @UP3 UTMALDG.2D [UR4], [UR30] ;  /* 0x000000041e0035b4 */ /* 0x0003e40008008000 */
[----:B------:R-:W-:Y:S06]  /*1d90*/  BAR.SYNC.DEFER_BLOCKING 0x0 ;  /* 0x0000000000007b1d */ /* 0x000fec0000010000 */
[----:B------:R-:W2:Y:S02]  /*1da0*/  SYNCS.PHASECHK.TRANS64.TRYWAIT P0, [UR8+0x5000], R2 ;  /* 0x00500002ff0075a7 */ /* 0x000ea40008000148 */
[----:B-12---:R-:W-:Y:S05]  /*1db0*/  @!P0 BRA `(.L_x_49) ;  /* 0x0000000800dc8947 */ /* 0x006fea0003800000 */
.L_x_51:
[----:B------:R-:W-:Y:S02]  /*1dc0*/  WARPGROUP.DEPBAR.LE gsb0, 0x0 ;  /* 0x00008000000079c5 */ /* 0x000fe40000010000 */
[----:B------:R-:W-:Y:S01]  /*1dd0*/  WARPGROUP.ARRIVE ;  /* 0x00000000000079c5 */ /* 0x000fe20000000000 */
[----:B------:R-:W-:Y:S01]  /*1de0*/  UMOV UR26, UR18 ;  /* 0x00000012001a7c82 */ /* 0x000fe20008000000 */
[----:B------:R-:W-:Y:S01]  /*1df0*/  UMOV UR27, UR19 ;  /* 0x00000013001b7c82 */ /* 0x000fe20008000000 */
[----:B------:R-:W-:Y:S01]  /*1e00*/  UMOV UR30, UR14 ;  /* 0x0000000e001e7c82 */ /* 0x000fe20008000000 */
[----:B------:R-:W-:Y:S01]  /*1e10*/  UMOV UR31, UR15 ;  /* 0x0000000f001f7c82 */ /* 0x000fe20008000000 */
[----:B------:R-:W-:Y:S01]  /*1e20*/  UMOV UR34, UR18 ;  /* 0x0000001200227c82 */ /* 0x000fe20008000000 */
[----:B------:R-:W-:Y:S01]  /*1e30*/  QGMMA.64x64x32.F32.E4M3.E4M3 R120, gdesc[UR16], R120 ;  /* 0x00e00000107879f3 */ /* 0x000fe20008700878 */
[----:B------:R-:W-:Y:S01]  /*1e40*/  UMOV UR35, UR19 ;  /* 0x0000001300237c82 */ /* 0x000fe20008000000 */
[----:B------:R-:W-:Y:S01]  /*1e50*/  UMOV UR38, UR14 ;  /* 0x0000000e00267c82 */ /* 0x000fe20008000000 */
[----:B------:R-:W-:Y:S01]  /*1e60*/  UMOV UR39, UR15 ;  /* 0x0000000f00277c82 */ /* 0x000fe20008000000 */
[----:B------:R-:W-:Y:S01]  /*1e70*/  UMOV UR42, UR18 ;  /* 0x00000012002a7c82 */ /* 0x000fe20008000000 */
[----:B------:R-:W-:Y:S01]  /*1e80*/  UMOV UR43, UR19 ;  /* 0x00000013002b7c82 */ /* 0x000fe20008000000 */
[----:B------:R-:W1:Y:S01]  /*1e90*/  LDC R2, c[0x0][0x230] ;  /* 0x00008c00ff027b82 */ /* 0x000e620000000800 */
[----:B------:R-:W-:Y:S01]  /*1ea0*/  UIADD3 UR10, UR10, 0x40, URZ ;  /* 0x000000400a0a7890 */ /* 0x000fe2000fffe03f */
[----:B------:R-:W-:Y:S01]  /*1eb0*/  LOP3.LUT R8, R8, 0x1, RZ, 0x3c, !PT ;  /* 0x0000000108087812 */ /* 0x000fe200078e3cff */
[----:B------:R-:W-:Y:S01]  /*1ec0*/  UMOV UR46, UR14 ;  /* 0x0000000e002e7c82 */ /* 0x000fe20008000000 */
[----:B------:R-:W-:-:S03]  /*1ed0*/  UMOV UR47, UR15 ;  /* 0x0000000f002f7c82 */ /* 0x000fc60008000000 */
[----:B-1----:R-:W-:Y:S01]  /*1ee0*/  ISETP.LE.AND P0, PT, R2, UR10, PT ;  /* 0x0000000a02007c0c */ /* 0x002fe2000bf03270 */
[----:B------:R-:W-:Y:S04]  /*1ef0*/  QGMMA.64x64x32.F32.E4M3.E4M3 R120, gdesc[UR12], R120 ;  /* 0x00e000000c7879f3 */ /* 0x000fe80008700878 */
[----:B------:R-:W-:Y:S04]  /*1f00*/  QGMMA.64x64x32.F32.E4M3.E4M3 R88, gdesc[UR24], R88 ;  /* 0x00e00000185879f3 */ /* 0x000fe80008700858 */
[----:B------:R-:W-:Y:S04]  /*1f10*/  QGMMA.64x64x32.F32.E4M3.E4M3 R88, gdesc[UR28], R88 ;  /* 0x00e000001c5879f3 */ /* 0x000fe80008700858 */
[----:B------:R-:W-:Y:S04]  /*1f20*/  QGMMA.64x64x32.F32.E4M3.E4M3 R56, gdesc[UR32], R56 ;  /* 0x00e00000203879f3 */ /* 0x000fe80008700838 */
[----:B------:R-:W-:Y:S04]  /*1f30*/  QGMMA.64x64x32.F32.E4M3.E4M3 R56, gdesc[UR36], R56 ;  /* 0x00e00000243879f3 */ /* 0x000fe80008700838 */
[----:B------:R-:W-:Y:S04]  /*1f40*/  QGMMA.64x64x32.F32.E4M3.E4M3 R24, gdesc[UR40], R24 ;  /* 0x00e00000281879f3 */ /* 0x000fe80008700818 */
[----:B------:R-:W-:Y:S01]  /*1f50*/  QGMMA.64x64x32.F32.E4M3.E4M3 R24, gdesc[UR44], R24, gsb0 ;  /* 0x00e000002c1879f3 */ /* 0x000fe20008000818 */
[----:B------:R-:W-:Y:S05]  /*1f60*/  @!P0 BRA `(.L_x_50) ;  /* 0xfffffffc001c8947 */ /* 0x000fea000383ffff */
.L_x_48:
[----:B------:R-:W-:Y:S02]  /*1f70*/  WARPGROUP.DEPBAR.LE gsb0, 0x0 ;  /* 0x00008000000079c5 */ /* 0x000fe40000010000 */
[----:B-1----:R-:W-:Y:S01]  /*1f80*/  BAR.SYNC.DEFER_BLOCKING 0x0 ;  /* 0x0000000000007b1d */ /* 0x002fe20000010000 */
[C---:B----45:R-:W-:Y:S01]  /*1f90*/  IMAD.SHL.U32 R2, R0.reuse, 0x20, RZ ;  /* 0x0000002000027824 */ /* 0x070fe200078e00ff */
[----:B------:R-:W-:Y:S01]  /*1fa0*/  F2FP.SATFINITE.E4M3.F32.PACK_AB_MERGE_C R120, R121, R120, RZ ;  /* 0x000000787978723e */ /* 0x000fe200048070ff */
[C---:B------:R-:W-:Y:S01]  /*1fb0*/  IMAD.SHL.U32 R3, R0.reuse, 0x10, RZ ;  /* 0x0000001000037824 */ /* 0x040fe200078e00ff */
[----:B------:R-:W-:Y:S01]  /*1fc0*/  F2FP.SATFINITE.E4M3.F32.PACK_AB_MERGE_C R122, R123, R122, RZ ;  /* 0x0000007a7b7a723e */ /* 0x000fe200048070ff */
[----:B------:R-:W-:Y:S01]  /*1fd0*/  IMAD.SHL.U32 R0, R0, 0x2, RZ ;  /* 0x0000000200007824 */ /* 0x000fe200078e00ff */
[----:B------:R-:W-:Y:S02]  /*1fe0*/  LOP3.LUT R2, R2, 0xc00, RZ, 0xc0, !PT ;  /* 0x00000c0002027812 */ /* 0x000fe400078ec0ff */
[----:B------:R-:W-:-:S02]  /*1ff0*/  ELECT P0, URZ, PT ;  /* 0x00000000003f782f */ /* 0x000fc40003800000 */
[----:B------:R-:W-:Y:S01]  /*2000*/  F2FP.SATFINITE.E4M3.F32.PACK_AB_MERGE_C R124, R125, R124, RZ ;  /* 0x0000007c7d7c723e */ /* 0x000fe200048070ff */
[----:B------:R-:W-:Y:S01]  /*2010*/  UMOV UR9, UR7 ;  /* 0x0000000700097c82 */ /* 0x000fe20008000000 */
[----:B------:R-:W-:Y:S01]  /*2020*/  LOP3.LUT R3, R2, 0x1c0, R3, 0xf8, !PT ;  /* 0x000001c002037812 */ /* 0x000fe200078ef803 */
[----:B------:R-:W-:Y:S01]  /*2030*/  UMOV UR10, UR11 ;  /* 0x0000000b000a7c82 */ /* 0x000fe20008000000 */
[----:B------:R-:W-:Y:S02]  /*2040*/  F2FP.SATFINITE.E4M3.F32.PACK_AB_MERGE_C R126, R127, R126, RZ ;  /* 0x0000007e7f7e723e */ /* 0x000fe400048070ff */
[----:B------:R-:W-:Y:S02]  /*2050*/  F2FP.SATFINITE.E4M3.F32.PACK_AB_MERGE_C R88, R89, R88, RZ ;  /* 0x000000585958723e */ /* 0x000fe400048070ff */
[----:B------:R-:W-:Y:S02]  /*2060*/  F2FP.SATFINITE.E4M3.F32.PACK_AB_MERGE_C R90, R91, R90, RZ ;  /* 0x0000005a5b5a723e */ /* 0x000fe400048070ff */
[----:B------:R-:W-:-:S02]  /*2070*/  F2FP.SATFINITE.E4M3.F32.PACK_AB_MERGE_C R92, R93, R92, RZ ;  /* 0x0000005c5d5c723e */ /* 0x000fc400048070ff */
[----:B------:R-:W-:Y:S02]  /*2080*/  F2FP.SATFINITE.E4M3.F32.PACK_AB_MERGE_C R94, R95, R94, RZ ;  /* 0x0000005e5f5e723e */ /* 0x000fe400048070ff */
[----:B------:R-:W-:Y:S02]  /*2090*/  F2FP.SATFINITE.E4M3.F32.PACK_AB_MERGE_C R56, R57, R56, RZ ;  /* 0x000000383938723e */ /* 0x000fe400048070ff */
[----:B------:R-:W-:Y:S01]  /*20a0*/  F2FP.SATFINITE.E4M3.F32.PACK_AB_MERGE_C R58, R59, R58, RZ ;  /* 0x0000003a3b3a723e */ /* 0x000fe200048070ff */
[----:B------:R-:W1:Y:S01]  /*20b0*/  @!P2 SYNCS.CCTL.IV [UR8+0x5000] ;  /* 0x00500000ff00a9b1 */ /* 0x000e620008000008 */
[----:B------:R-:W-:Y:S02]  /*20c0*/  F2FP.SATFINITE.E4M3.F32.PACK_AB_MERGE_C R60, R61, R60, RZ ;  /* 0x0000003c3d3c723e */ /* 0x000fe400048070ff */
[----:B------:R-:W-:Y:S02]  /*20d0*/  F2FP.SATFINITE.E4M3.F32.PACK_AB_MERGE_C R62, R63, R62, RZ ;  /* 0x0000003e3f3e723e */ /* 0x000fe400048070ff */
[----:B------:R-:W-:-:S02]  /*20e0*/  F2FP.SATFINITE.E4M3.F32.PACK_AB_MERGE_C R24, R25, R24, RZ ;  /* 0x000000181918723e */ /* 0x000fc400048070ff */
[----:B------:R-:W-:Y:S02]  /*20f0*/  F2FP.SATFINITE.E4M3.F32.PACK_AB_MERGE_C R26, R27, R26, RZ ;  /* 0x0000001a1b1a723e */ /* 0x000fe400048070ff */
[----:B------:R-:W-:Y:S02]  /*2100*/  F2FP.SATFINITE.E4M3.F32.PACK_AB_MERGE_C R28, R29, R28, RZ ;  /* 0x0000001c1d1c723e */ /* 0x000fe400048070ff */
[----:B------:R-:W-:Y:S02]  /*2110*/  F2FP.SATFINITE.E4M3.F32.PACK_AB_MERGE_C R30, R31, R30, RZ ;  /* 0x0000001e1f1e723e */ /* 0x000fe400048070ff */
[----:B------:R-:W-:Y:S02]  /*2120*/  LOP3.LUT R3, R3, 0x36, R0, 0xf8, !PT ;  /* 0x0000003603037812 */ /* 0x000fe400078ef800 */
[----:B------:R-:W-:Y:S02]  /*2130*/  F2FP.SATFINITE.E4M3.F32.PACK_AB_MERGE_C R128, R129, R128, RZ ;  /* 0x000000808180723e */ /* 0x000fe400048070ff */
[----:B------:R-:W-:Y:S01]  /*2140*/  F2FP.SATFINITE.E4M3.F32.PACK_AB_MERGE_C R130, R131, R130, RZ ;  /* 0x000000828382723e */ /* 0x000fe200048070ff */
[----:B-1----:R-:W-:Y:S01]  /*2150*/  STS.U16 [R3+UR8], R120 ;  /* 0x0000007803007988 */ /* 0x002fe20008000408 */
[----:B------:R-:W-:-:S02]  /*2160*/  F2FP.SATFINITE.E4M3.F32.PACK_AB_MERGE_C R132, R133, R132, RZ ;  /* 0x000000848584723e */ /* 0x000fc400048070ff */
[----:B------:R-:W-:Y:S01]  /*2170*/  F2FP.SATFINITE.E4M3.F32.PACK_AB_MERGE_C R134, R135, R134, RZ ;  /* 0x000000868786723e */ /* 0x000fe200048070ff */
[----:B------:R-:W-:Y:S01]  /*2180*/  STS.U16 [R3+UR8+0x200], R122 ;  /* 0x0002007a03007988 */ /* 0x000fe20008000408 */
[----:B------:R-:W-:Y:S02]  /*2190*/  F2FP.SATFINITE.E4M3.F32.PACK_AB_MERGE_C R96, R97, R96, RZ ;  /* 0x000000606160723e */ /* 0x000fe400048070ff */
[----:B------:R-:W-:Y:S01]  /*21a0*/  F2FP.SATFINITE.E4M3.F32.PACK_AB_MERGE_C R98, R99, R98, RZ ;  /* 0x000000626362723e */ /* 0x000fe200048070ff */
[----:B------:R-:W-:Y:S01]  /*21b0*/  STS.U16 [R3+UR8+0x8], R124 ;  /* 0x0000087c03007988 */ /* 0x000fe20008000408 */
[----:B------:R-:W-:Y:S02]  /*21c0*/  F2FP.SATFINITE.E4M3.F32.PACK_AB_MERGE_C R100, R101, R100, RZ ;  /* 0x000000646564723e */ /* 0x000fe400048070ff */
[----:B------:R-:W-:Y:S01]  /*21d0*/  F2FP.SATFINITE.E4M3.F32.PACK_AB_MERGE_C R102, R103, R102, RZ ;  /* 0x000000666766723e */ /* 0x000fe200048070ff */
[----:B------:R-:W-:Y:S01]  /*21e0*/  STS.U16 [R3+UR8+0x208], R126 ;  /* 0x0002087e03007988 */ /* 0x000fe20008000408 */
        /* <DEDUP_REMOVED lines=12> */
[----:B------:R-:W-:Y:S02]  /*22b0*/  ISETP.LT.U32.AND P0, PT, R7, 0x20, P0 ;  /* 0x000000200700780c */ /* 0x000fe40000701070 */
[----:B------:R-:W-:Y:S01]  /*22c0*/  LOP3.LUT R5, R3, 0x10, RZ, 0x3c, !PT ;  /* 0x0000001003057812 */ /* 0x000fe200078e3cff */
[----:B------:R-:W-:Y:S01]  /*22d0*/  STS.U16 [R3+UR8+0x2000], R56 ;  /* 0x0020003803007988 */ /* 0x000fe20008000408 */
[----:B------:R-:W-:Y:S02]  /*22e0*/  F2FP.SATFINITE.E4M3.F32.PACK_AB_MERGE_C R136, R137, R136, RZ ;  /* 0x000000888988723e */ /* 0x000fe400048070ff */
[----:B------:R-:W-:Y:S01]  /*22f0*/  F2FP.SATFINITE.E4M3.F32.PACK_AB_MERGE_C R138, R139, R138, RZ ;  /* 0x0000008a8b8a723e */ /* 0x000fe200048070ff */
[----:B------:R-:W-:Y:S01]  /*2300*/  STS.U16 [R3+UR8+0x2200], R58 ;  /* 0x0022003a03007988 */ /* 0x000fe20008000408 */
[----:B------:R-:W-:-:S02]  /*2310*/  F2FP.SATFINITE.E4M3.F32.PACK_AB_MERGE_C R140, R141, R140, RZ ;  /* 0x0000008c8d8c723e */ /* 0x000fc400048070ff */
[----:B------:R-:W-:Y:S01]  /*2320*/  F2FP.SATFINITE.E4M3.F32.PACK_AB_MERGE_C R142, R143, R142, RZ ;  /* 0x0000008e8f8e723e */ /* 0x000fe200048070ff */
[----:B------:R-:W-:Y:S01]  /*2330*/  STS.U16 [R3+UR8+0x2008], R60 ;  /* 0x0020083c03007988 */ /* 0x000fe20008000408 */
[----:B------:R-:W-:Y:S01]  /*2340*/  F2FP.SATFINITE.E4M3.F32.PACK_AB_MERGE_C R104, R105, R104, RZ ;  /* 0x000000686968723e */ /* 0x000fe200048070ff */
[----:B------:R-:W-:Y:S01]  /*2350*/  VOTEU.ANY UP0, P0 ;  /* 0x00000000003f7886 */ /* 0x000fe20000000100 */
[----:B------:R-:W-:Y:S01]  /*2360*/  F2FP.SATFINITE.E4M3.F32.PACK_AB_MERGE_C R106, R107, R106, RZ ;  /* 0x0000006a6b6a723e */ /* 0x000fe200048070ff */
[----:B------:R-:W-:Y:S01]  /*2370*/  STS.U16 [R3+UR8+0x2208], R62 ;  /* 0x0022083e03007988 */ /* 0x000fe20008000408 */
[----:B------:R-:W-:Y:S01]  /*2380*/  F2FP.SATFINITE.E4M3.F32.PACK_AB_MERGE_C R108, R109, R108, RZ ;  /* 0x0000006c6d6c723e */ /* 0x000fe200048070ff */
[----:B------:R-:W-:Y:S01]  /*2390*/  VOTEU.ANY UP1, P0 ;  /* 0x00000000003f7886 */ /* 0x000fe20000020100 */
[----:B------:R-:W-:Y:S01]  /*23a0*/  F2FP.SATFINITE.E4M3.F32.PACK_AB_MERGE_C R110, R111, R110, RZ ;  /* 0x0000006e6f6e723e */ /* 0x000fe200048070ff */
[----:B------:R-:W-:Y:S01]  /*23b0*/  STS.U16 [R3+UR8+0x3000], R24 ;  /* 0x0030001803007988 */ /* 0x000fe20008000408 */
[----:B------:R-:W-:Y:S01]  /*23c0*/  F2FP.SATFINITE.E4M3.F32.PACK_AB_MERGE_C R72, R73, R72, RZ ;  /* 0x000000484948723e */ /* 0x000fe200048070ff */
[----:B--2---:R-:W-:Y:S01]  /*23d0*/  @UP0 UMOV UR4, UR48 ;  /* 0x0000003000040c82 */ /* 0x004fe20008000000 */
[----:B------:R-:W-:Y:S01]  /*23e0*/  F2FP.SATFINITE.E4M3.F32.PACK_AB_MERGE_C R74, R75, R74, RZ ;  /* 0x0000004a4b4a723e */ /* 0x000fe200048070ff */
[----:B------:R-:W-:Y:S01]  /*23f0*/  STS.U16 [R3+UR8+0x3200], R26 ;  /* 0x0032001a03007988 */ /* 0x000fe20008000408 */
[----:B------:R-:W-:Y:S01]  /*2400*/  F2FP.SATFINITE.E4M3.F32.PACK_AB_MERGE_C R76, R77, R76, RZ ;  /* 0x0000004c4d4c723e */ /* 0x000fe200048070ff */
[----:B------:R-:W-:Y:S01]  /*2410*/  @UP0 UMOV UR5, UR49 ;  /* 0x0000003100050c82 */ /* 0x000fe20008000000 */
[----:B------:R-:W-:Y:S01]  /*2420*/  F2FP.SATFINITE.E4M3.F32.PACK_AB_MERGE_C R78, R79, R78, RZ ;  /* 0x0000004e4f4e723e */ /* 0x000fe200048070ff */
[----:B------:R-:W-:Y:S01]  /*2430*/  STS.U16 [R3+UR8+0x3008], R28 ;  /* 0x0030081c03007988 */ /* 0x000fe20008000408 */
[----:B------:R-:W-:-:S02]  /*2440*/  F2FP.SATFINITE.E4M3.F32.PACK_AB_MERGE_C R40, R41, R40, RZ ;  /* 0x000000282928723e */ /* 0x000fc400048070ff */
[----:B------:R-:W-:Y:S01]  /*2450*/  F2FP.SATFINITE.E4M3.F32.PACK_AB_MERGE_C R42, R43, R42, RZ ;  /* 0x0000002a2b2a723e */ /* 0x000fe200048070ff */
[----:B------:R1:W-:Y:S01]  /*2460*/  STS.U16 [R3+UR8+0x3208], R30 ;  /* 0x0032081e03007988 */ /* 0x0003e20008000408 */
[----:B------:R-:W-:Y:S02]  /*2470*/  F2FP.SATFINITE.E4M3.F32.PACK_AB_MERGE_C R44, R45, R44, RZ ;  /* 0x0000002c2d2c723e */ /* 0x000fe400048070ff */
[----:B------:R-:W-:Y:S01]  /*2480*/  F2FP.SATFINITE.E4M3.F32.PACK_AB_MERGE_C R46, R47, R46, RZ ;  /* 0x0000002e2f2e723e */ /* 0x000fe200048070ff */
[----:B------:R-:W-:Y:S01]  /*2490*/  STS.U16 [R5+UR8], R128 ;  /* 0x0000008005007988 */ /* 0x000fe20008000408 */
[----:B------:R-:W-:Y:S02]  /*24a0*/  LOP3.LUT R7, R3, 0x20, RZ, 0x3c, !PT ;  /* 0x0000002003077812 */ /* 0x000fe400078e3cff */
        /* <DEDUP_REMOVED lines=24> */
[----:B-1----:R-:W-:Y:S01]  /*2630*/  LOP3.LUT R3, R3, 0x30, RZ, 0x3c, !PT ;  /* 0x0000003003037812 */ /* 0x002fe200078e3cff */
[----:B------:R-:W-:Y:S04]  /*2640*/  STS.U16 [R5+UR8+0x2200], R66 ;  /* 0x0022004205007988 */ /* 0x000fe80008000408 */
[----:B------:R-:W-:Y:S04]  /*2650*/  STS.U16 [R5+UR8+0x2008], R68 ;  /* 0x0020084405007988 */ /* 0x000fe80008000408 */
[----:B------:R-:W-:Y:S04]  /*2660*/  STS.U16 [R5+UR8+0x2208], R70 ;  /* 0x0022084605007988 */ /* 0x000fe80008000408 */
[----:B------:R-:W-:Y:S04]  /*2670*/  STS.U16 [R5+UR8+0x3000], R32 ;  /* 0x0030002005007988 */ /* 0x000fe80008000408 */
[----:B------:R-:W-:Y:S04]  /*2680*/  STS.U16 [R5+UR8+0x3200], R34 ;  /* 0x0032002205007988 */ /* 0x000fe80008000408 */
[----:B------:R-:W-:Y:S04]  /*2690*/  STS.U16 [R5+UR8+0x3008], R36 ;  /* 0x0030082405007988 */ /* 0x000fe80008000408 */
[----:B------:R-:W-:Y:S04]  /*26a0*/  STS.U16 [R5+UR8+0x3208], R38 ;  /* 0x0032082605007988 */ /* 0x000fe80008000408 */
[----:B------:R-:W-:Y:S04]  /*26b0*/  STS.U16 [R7+UR8], R136 ;  /* 0x0000008807007988 */ /* 0x000fe80008000408 */
[----:B------:R-:W-:Y:S04]  /*26c0*/  STS.U16 [R7+UR8+0x200], R138 ;  /* 0x0002008a07007988 */ /* 0x000fe80008000408 */
        /* <DEDUP_REMOVED lines=29> */
[----:B------:R-:W-:Y:S01]  /*28a0*/  STS.U16 [R3+UR8+0x3208], R54 ;  /* 0x0032083603007988 */ /* 0x000fe20008000408 */
[----:B------:R1:W-:Y:S06]  /*28b0*/  MEMBAR.ALL.CTA ;  /* 0x0000000000007992 */ /* 0x0003ec0000008000 */
[----:B-1----:R-:W1:Y:S02]  /*28c0*/  FENCE.VIEW.ASYNC.S ;  /* 0x00000000000073c6 */ /* 0x002e640000000000 */
[----:B-1----:R-:W-:Y:S06]  /*28d0*/  BAR.SYNC.DEFER_BLOCKING 0x0 ;  /* 0x0000000000007b1d */ /* 0x002fec0000010000 */
[----:B------:R1:W-:Y:S01]  /*28e0*/  @UP1 UTMASTG.2D [UR8], [UR4] ;  /* 0x00000008040013b5 */ /* 0x0003e20008008000 */
[----:B------:R0:W-:Y:S01]  /*28f0*/  UTMACMDFLUSH ;  /* 0x00000000000079b7 */ /* 0x0001e20000000000 */
[----:B------:R-:W-:-:S04]  /*2900*/  DEPBAR.LE SB0, 0x0 ;  /* 0x000080000000791a */ /* 0x000fc80000000000 */
[----:B------:R-:W-:Y:S06]  /*2910*/  BAR.SYNC.DEFER_BLOCKING 0x0 ;  /* 0x0000000000007b1d */ /* 0x000fec0000010000 */
[----:B-1----:R-:W-:Y:S05]  /*2920*/  EXIT ;  /* 0x000000000000794d */ /* 0x002fea0003800000 */
.L_x_49:
[----:B------:R-:W1:Y:S02]  /*2930*/  SYNCS.PHASECHK.TRANS64.TRYWAIT P0, [UR8+0x5000], R2 ;  /* 0x00500002ff0075a7 */ /* 0x000e640008000148 */
[----:B-1----:R-:W-:Y:S05]  /*2940*/  @!P0 BRA `(.L_x_49) ;  /* 0xfffffffc00f88947 */ /* 0x002fea000383ffff */
[----:B------:R-:W-:Y:S05]  /*2950*/  BRA `(.L_x_51) ;  /* 0xfffffff400187947 */ /* 0x000fea000383ffff */
.L_x_52:
[----:B------:R-:W-:-:S00]  /*2960*/  BRA `(.L_x_52) ;  /* 0xfffffffc00fc7947 */ /* 0x000fc0000383ffff */
[----:B------:R-:W-:-:S00]  /*2970*/  NOP ;  /* 0x0000000000007918 */ /* 0x000fc00000000000 */
        /* <DEDUP_REMOVED lines=8> */
.L_x_53:


//--------------------- .nv.shared.gluon_wgmma    --------------------------
	.section	.nv.shared.gluon_wgmma,"aw",@nobits
	.sectionflags	@""
	.align	16
	.zero		1024


//--------------------- .nv.shared.reserved.0     --------------------------
	.section	.nv.shared.reserved.0,"aw",@nobits
	.weak		__nv_reservedSMEM_offset_0_alias
	.size		__nv_reservedSMEM_offset_0_alias, 0, 0
	.other		__nv_reservedSMEM_offset_0_alias,@"STO_CUDA_RESERVED_SHARED STV_DEFAULT"
__nv_reservedSMEM_offset_0_alias:
	.zero		0


//--------------------- .nv.constant0.gluon_wgmma --------------------------
	.section	.nv.constant0.gluon_wgmma,"a",@progbits
	.sectionflags	@""
	.align	4
.nv.constant0.gluon_wgmma:
	.zero		608


//--------------------- SYMBOLS --------------------------

	.type		.nv.reservedSmem.offset0,@object
	.size		.nv.reservedSmem.offset0,0x4
